	.target	sm_100a

	.elftype	@"ET_EXEC"


//--------------------- .note.nv.tkinfo           --------------------------
	.section	.note.nv.tkinfo,"",@"SHT_NOTE"
	.sectionflags	@"SHF_NOTE_NV_TKINFO"
	.tkinfo
        /*0018*/ 	.word	0x00000002
        /*0030*/ 	.string	""
        /*0030*/ 	.string	"ptxas"
        /*0030*/ 	.string	"Cuda compilation tools, release 13.0, V13.0.88"
        /*0030*/ 	.string	"Build cuda_13.0.r13.0/compiler.36424714_0"
        /*0030*/ 	.string	"-arch sm_100a -m 64 "



//--------------------- .note.nv.cuinfo           --------------------------
	.section	.note.nv.cuinfo,"",@"SHT_NOTE"
	.sectionflags	@"SHF_NOTE_NV_CUINFO"
        /*0018*/ 	.short	0x0002
        /*001a*/ 	.short	0x0064
        /*001c*/ 	.short	0x0082
	.zero		2


//--------------------- .nv.info                  --------------------------
	.section	.nv.info,"",@"SHT_CUDA_INFO"
	.align	4


	//----- nvinfo : EIATTR_REGCOUNT
	.align		4
        /*0000*/ 	.byte	0x04, 0x2f
        /*0002*/ 	.short	(.L_19 - .L_18)
	.align		4
.L_18:
        /*0004*/ 	.word	index@(_ZN7cutlass13device_kernelINS_4gemm6kernel13GemmUniversalIN4cute5tupleIJiiiiEEENS1_10collective13CollectiveMmaINS1_35MainloopSm100TmaUmmaWarpSpecializedILi3ELi2ELi4ENS5_IJNS4_1CILi1EEESB_SB_EEEEENS5_IJNSA_ILi64EEESE_NSA_ILi32EEEEEENS_10tfloat32_tENS5_IJlSB_lEEESH_SI_NS4_8TiledMMAINS4_8MMA_AtomIJNS4_17SM100_MMA_TF32_SSISH_SH_fLi64ELi64ELNS4_4UMMA5MajorE0ELSN_0ELNSM_7ScaleInE0ELSO_0EEEEEENS4_6LayoutISC_NS5_IJNSA_ILi0EEESS_SS_EEEEENS5_IJNS4_10UnderscoreESV_SV_EEEEENS4_13SM90_TMA_LOADENS4_14ComposedLayoutINS4_7SwizzleILi3ELi4ELi3EEENS4_18smem_ptr_flag_bitsILi32EEENSR_INS5_IJNSA_ILi8EEESF_EEENS5_IJSF_SB_EEEEEEEvNS4_8identityESY_S18_vS19_EENS_8epilogue10collective18CollectiveEpilogueINS1B_23Sm100TmaWarpSpecializedILi3ELi2ELi16ELb1ELb0EEEJSG_NS5_IJNSR_ISE_SB_EENSR_ISF_SB_EEEEESH_SI_SH_SI_NS1B_6fusion15FusionCallbacksIS1F_NS1J_17LinearCombinationISH_fSH_fLNS_15FloatRoundStyleE2EEESG_S1I_JEEENS4_5SM1004TMEM4LOAD26SM100_TMEM_LOAD_16dp128b8xESY_S18_NS4_17SM75_U32x4_LDSM_NENS4_14SM90_TMA_STOREES18_NS4_17SM90_U32x4_STSM_NENS4_39AutoVectorizingCopyWithAssumedAlignmentILi128EEEEEEvvEEEEvNT_6ParamsE)
        /*0008*/ 	.word	0x0000005f


	//----- nvinfo : EIATTR_FRAME_SIZE
	.align		4
.L_19:
        /*000c*/ 	.byte	0x04, 0x11
        /*000e*/ 	.short	(.L_21 - .L_20)
	.align		4
.L_20:
        /*0010*/ 	.word	index@($__internal_2_$__cuda_sm10x_tcgen05_guardrail_trap_unallocated_columns_being_dealloced)
        /*0014*/ 	.word	0x00000000


	//----- nvinfo : EIATTR_FRAME_SIZE
	.align		4
.L_21:
        /*0018*/ 	.byte	0x04, 0x11
        /*001a*/ 	.short	(.L_23 - .L_22)
	.align		4
.L_22:
        /*001c*/ 	.word	index@($__internal_1_$__cuda_sm10x_tcgen05_guardrail_trap_phase_invalid_during_alloc)
        /*0020*/ 	.word	0x00000000


	//----- nvinfo : EIATTR_FRAME_SIZE
	.align		4
.L_23:
        /*0024*/ 	.byte	0x04, 0x11
        /*0026*/ 	.short	(.L_25 - .L_24)
	.align		4
.L_24:
        /*0028*/ 	.word	index@($__internal_0_$__cuda_sm10x_tcgen05_guardrail_trap_col_being_dealloced_not_returned_by_alloc)
        /*002c*/ 	.word	0x00000000


	//----- nvinfo : EIATTR_FRAME_SIZE
	.align		4
.L_25:
        /*0030*/ 	.byte	0x04, 0x11
        /*0032*/ 	.short	(.L_27 - .L_26)
	.align		4
.L_26:
        /*0034*/ 	.word	index@(_ZN7cutlass13device_kernelINS_4gemm6kernel13GemmUniversalIN4cute5tupleIJiiiiEEENS1_10collective13CollectiveMmaINS1_35MainloopSm100TmaUmmaWarpSpecializedILi3ELi2ELi4ENS5_IJNS4_1CILi1EEESB_SB_EEEEENS5_IJNSA_ILi64EEESE_NSA_ILi32EEEEEENS_10tfloat32_tENS5_IJlSB_lEEESH_SI_NS4_8TiledMMAINS4_8MMA_AtomIJNS4_17SM100_MMA_TF32_SSISH_SH_fLi64ELi64ELNS4_4UMMA5MajorE0ELSN_0ELNSM_7ScaleInE0ELSO_0EEEEEENS4_6LayoutISC_NS5_IJNSA_ILi0EEESS_SS_EEEEENS5_IJNS4_10UnderscoreESV_SV_EEEEENS4_13SM90_TMA_LOADENS4_14ComposedLayoutINS4_7SwizzleILi3ELi4ELi3EEENS4_18smem_ptr_flag_bitsILi32EEENSR_INS5_IJNSA_ILi8EEESF_EEENS5_IJSF_SB_EEEEEEEvNS4_8identityESY_S18_vS19_EENS_8epilogue10collective18CollectiveEpilogueINS1B_23Sm100TmaWarpSpecializedILi3ELi2ELi16ELb1ELb0EEEJSG_NS5_IJNSR_ISE_SB_EENSR_ISF_SB_EEEEESH_SI_SH_SI_NS1B_6fusion15FusionCallbacksIS1F_NS1J_17LinearCombinationISH_fSH_fLNS_15FloatRoundStyleE2EEESG_S1I_JEEENS4_5SM1004TMEM4LOAD26SM100_TMEM_LOAD_16dp128b8xESY_S18_NS4_17SM75_U32x4_LDSM_NENS4_14SM90_TMA_STOREES18_NS4_17SM90_U32x4_STSM_NENS4_39AutoVectorizingCopyWithAssumedAlignmentILi128EEEEEEvvEEEEvNT_6ParamsE)
        /*0038*/ 	.word	0x00000000


	//----- nvinfo : EIATTR_MIN_STACK_SIZE
	.align		4
.L_27:
        /*003c*/ 	.byte	0x04, 0x12
        /*003e*/ 	.short	(.L_29 - .L_28)
	.align		4
.L_28:
        /*0040*/ 	.word	index@(_ZN7cutlass13device_kernelINS_4gemm6kernel13GemmUniversalIN4cute5tupleIJiiiiEEENS1_10collective13CollectiveMmaINS1_35MainloopSm100TmaUmmaWarpSpecializedILi3ELi2ELi4ENS5_IJNS4_1CILi1EEESB_SB_EEEEENS5_IJNSA_ILi64EEESE_NSA_ILi32EEEEEENS_10tfloat32_tENS5_IJlSB_lEEESH_SI_NS4_8TiledMMAINS4_8MMA_AtomIJNS4_17SM100_MMA_TF32_SSISH_SH_fLi64ELi64ELNS4_4UMMA5MajorE0ELSN_0ELNSM_7ScaleInE0ELSO_0EEEEEENS4_6LayoutISC_NS5_IJNSA_ILi0EEESS_SS_EEEEENS5_IJNS4_10UnderscoreESV_SV_EEEEENS4_13SM90_TMA_LOADENS4_14ComposedLayoutINS4_7SwizzleILi3ELi4ELi3EEENS4_18smem_ptr_flag_bitsILi32EEENSR_INS5_IJNSA_ILi8EEESF_EEENS5_IJSF_SB_EEEEEEEvNS4_8identityESY_S18_vS19_EENS_8epilogue10collective18CollectiveEpilogueINS1B_23Sm100TmaWarpSpecializedILi3ELi2ELi16ELb1ELb0EEEJSG_NS5_IJNSR_ISE_SB_EENSR_ISF_SB_EEEEESH_SI_SH_SI_NS1B_6fusion15FusionCallbacksIS1F_NS1J_17LinearCombinationISH_fSH_fLNS_15FloatRoundStyleE2EEESG_S1I_JEEENS4_5SM1004TMEM4LOAD26SM100_TMEM_LOAD_16dp128b8xESY_S18_NS4_17SM75_U32x4_LDSM_NENS4_14SM90_TMA_STOREES18_NS4_17SM90_U32x4_STSM_NENS4_39AutoVectorizingCopyWithAssumedAlignmentILi128EEEEEEvvEEEEvNT_6ParamsE)
        /*0044*/ 	.word	0x00000000
.L_29:


//--------------------- .nv.compat                --------------------------
	.section	.nv.compat,"",@"SHT_CUDA_COMPAT_INFO"
	.align	4
        /*0000*/ 	.byte	0x02, 0x09, 0x01, 0x00, 0x02, 0x02, 0x02, 0x00, 0x02, 0x05, 0x05, 0x00, 0x03, 0x07, 0x01, 0x01
        /*0010*/ 	.byte	0x02, 0x03, 0x01, 0x00, 0x02, 0x06, 0x01, 0x00, 0x04, 0x0b, 0x08, 0x00, 0x09, 0x00, 0x00, 0x00
        /*0020*/ 	.byte	0x00, 0x00, 0x00, 0x00


//--------------------- .nv.info._ZN7cutlass13device_kernelINS_4gemm6kernel13GemmUniversalIN4cute5tupleIJiiiiEEENS1_10collective13CollectiveMmaINS1_35MainloopSm100TmaUmmaWarpSpecializedILi3ELi2ELi4ENS5_IJNS4_1CILi1EEESB_SB_EEEEENS5_IJNSA_ILi64EEESE_NSA_ILi32EEEEEENS_10tfloat32_tENS5_IJlSB_lEEESH_SI_NS4_8TiledMMAINS4_8MMA_AtomIJNS4_17SM100_MMA_TF32_SSISH_SH_fLi64ELi64ELNS4_4UMMA5MajorE0ELSN_0ELNSM_7ScaleInE0ELSO_0EEEEEENS4_6LayoutISC_NS5_IJNSA_ILi0EEESS_SS_EEEEENS5_IJNS4_10UnderscoreESV_SV_EEEEENS4_13SM90_TMA_LOADENS4_14ComposedLayoutINS4_7SwizzleILi3ELi4ELi3EEENS4_18smem_ptr_flag_bitsILi32EEENSR_INS5_IJNSA_ILi8EEESF_EEENS5_IJSF_SB_EEEEEEEvNS4_8identityESY_S18_vS19_EENS_8epilogue10collective18CollectiveEpilogueINS1B_23Sm100TmaWarpSpecializedILi3ELi2ELi16ELb1ELb0EEEJSG_NS5_IJNSR_ISE_SB_EENSR_ISF_SB_EEEEESH_SI_SH_SI_NS1B_6fusion15FusionCallbacksIS1F_NS1J_17LinearCombinationISH_fSH_fLNS_15FloatRoundStyleE2EEESG_S1I_JEEENS4_5SM1004TMEM4LOAD26SM100_TMEM_LOAD_16dp128b8xESY_S18_NS4_17SM75_U32x4_LDSM_NENS4_14SM90_TMA_STOREES18_NS4_17SM90_U32x4_STSM_NENS4_39AutoVectorizingCopyWithAssumedAlignmentILi128EEEEEEvvEEEEvNT_6ParamsE --------------------------
	.section	.nv.info._ZN7cutlass13device_kernelINS_4gemm6kernel13GemmUniversalIN4cute5tupleIJiiiiEEENS1_10collective13CollectiveMmaINS1_35MainloopSm100TmaUmmaWarpSpecializedILi3ELi2ELi4ENS5_IJNS4_1CILi1EEESB_SB_EEEEENS5_IJNSA_ILi64EEESE_NSA_ILi32EEEEEENS_10tfloat32_tENS5_IJlSB_lEEESH_SI_NS4_8TiledMMAINS4_8MMA_AtomIJNS4_17SM100_MMA_TF32_SSISH_SH_fLi64ELi64ELNS4_4UMMA5MajorE0ELSN_0ELNSM_7ScaleInE0ELSO_0EEEEEENS4_6LayoutISC_NS5_IJNSA_ILi0EEESS_SS_EEEEENS5_IJNS4_10UnderscoreESV_SV_EEEEENS4_13SM90_TMA_LOADENS4_14ComposedLayoutINS4_7SwizzleILi3ELi4ELi3EEENS4_18smem_ptr_flag_bitsILi32EEENSR_INS5_IJNSA_ILi8EEESF_EEENS5_IJSF_SB_EEEEEEEvNS4_8identityESY_S18_vS19_EENS_8epilogue10collective18CollectiveEpilogueINS1B_23Sm100TmaWarpSpecializedILi3ELi2ELi16ELb1ELb0EEEJSG_NS5_IJNSR_ISE_SB_EENSR_ISF_SB_EEEEESH_SI_SH_SI_NS1B_6fusion15FusionCallbacksIS1F_NS1J_17LinearCombinationISH_fSH_fLNS_15FloatRoundStyleE2EEESG_S1I_JEEENS4_5SM1004TMEM4LOAD26SM100_TMEM_LOAD_16dp128b8xESY_S18_NS4_17SM75_U32x4_LDSM_NENS4_14SM90_TMA_STOREES18_NS4_17SM90_U32x4_STSM_NENS4_39AutoVectorizingCopyWithAssumedAlignmentILi128EEEEEEvvEEEEvNT_6ParamsE,"",@"SHT_CUDA_INFO"
	.sectionflags	@""
	.align	4


	//----- nvinfo : EIATTR_CUDA_API_VERSION
	.align		4
        /*0000*/ 	.byte	0x04, 0x37
        /*0002*/ 	.short	(.L_31 - .L_30)
.L_30:
        /*0004*/ 	.word	0x00000082


	//----- nvinfo : EIATTR_KPARAM_INFO
	.align		4
.L_31:
        /*0008*/ 	.byte	0x04, 0x17
        /*000a*/ 	.short	(.L_33 - .L_32)
.L_32:
        /*000c*/ 	.word	0x00000000
        /*0010*/ 	.short	0x0000
        /*0012*/ 	.short	0x0000
        /*0014*/ 	.byte	0x00, 0xf0, 0x01, 0x20


	//----- nvinfo : EIATTR_AT_ENTRY_FRAGMENTS
	.align		4
.L_33:
        /*0018*/ 	.byte	0x04, 0x4f
        /*001a*/ 	.short	(.L_35 - .L_34)


	//   ....[0]....
.L_34:
        /*001c*/ 	.word	0x00000006


	//----- nvinfo : EIATTR_RESERVED_SMEM_USED
	.align		4
.L_35:
        /*0020*/ 	.byte	0x01, 0x41
	.zero		2


	//----- nvinfo : EIATTR_SPARSE_MMA_MASK
	.align		4
        /*0024*/ 	.byte	0x03, 0x50
        /*0026*/ 	.short	0x0000


	//----- nvinfo : EIATTR_TCGEN05_1CTA_USED
	.align		4
        /*0028*/ 	.byte	0x01, 0x51
	.zero		2


	//----- nvinfo : EIATTR_MAXREG_COUNT
	.align		4
        /*002c*/ 	.byte	0x03, 0x1b
        /*002e*/ 	.short	0x00ff


	//----- nvinfo : EIATTR_NUM_BARRIERS
	.align		4
        /*0030*/ 	.byte	0x02, 0x4c
        /*0032*/ 	.byte	0x07
	.zero		1


	//----- nvinfo : EIATTR_EXTERNS
	.align		4
        /*0034*/ 	.byte	0x04, 0x0f
        /*0036*/ 	.short	(.L_37 - .L_36)


	//   ....[0]....
	.align		4
.L_36:
        /*0038*/ 	.word	index@(__assertfail)


	//----- nvinfo : EIATTR_MERCURY_ISA_VERSION
	.align		4
.L_37:
        /*003c*/ 	.byte	0x03, 0x5f
        /*003e*/ 	.short	0x0101


	//----- nvinfo : EIATTR_INT_WARP_WIDE_INSTR_OFFSETS
	.align		4
        /*0040*/ 	.byte	0x04, 0x31
        /*0042*/ 	.short	(.L_39 - .L_38)


	//   ....[0]....
.L_38:
        /*0044*/ 	.word	0x00001d90


	//   ....[1]....
        /*0048*/ 	.word	0x000037b0


	//   ....[2]....
        /*004c*/ 	.word	0x000037d0


	//   ....[3]....
        /*0050*/ 	.word	0x00003800


	//   ....[4]....
        /*0054*/ 	.word	0x00004110


	//   ....[5]....
        /*0058*/ 	.word	0x00004130


	//   ....[6]....
        /*005c*/ 	.word	0x00004400


	//   ....[7]....
        /*0060*/ 	.word	0x00004530


	//----- nvinfo : EIATTR_COOP_GROUP_MASK_REGIDS
	.align		4
.L_39:
        /*0064*/ 	.byte	0x04, 0x29
        /*0066*/ 	.short	(.L_41 - .L_40)


	//   ....[0]....
.L_40:
        /*0068*/ 	.word	0xffffffff


	//   ....[1]....
        /*006c*/ 	.word	0xffffffff


	//   ....[2]....
        /*0070*/ 	.word	0xffffffff


	//   ....[3]....
        /*0074*/ 	.word	0xffffffff


	//   ....[4]....
        /*0078*/ 	.word	0xffffffff


	//   ....[5]....
        /*007c*/ 	.word	0xffffffff


	//   ....[6]....
        /*0080*/ 	.word	0xffffffff


	//   ....[7]....
        /*0084*/ 	.word	0xffffffff


	//   ....[8]....
        /*0088*/ 	.word	0xffffffff


	//   ....[9]....
        /*008c*/ 	.word	0xffffffff


	//   ....[10]....
        /*0090*/ 	.word	0xffffffff


	//   ....[11]....
        /*0094*/ 	.word	0xffffffff


	//   ....[12]....
        /*0098*/ 	.word	0xffffffff


	//----- nvinfo : EIATTR_COOP_GROUP_INSTR_OFFSETS
	.align		4
.L_41:
        /*009c*/ 	.byte	0x04, 0x28
        /*009e*/ 	.short	(.L_43 - .L_42)


	//   ....[0]....
.L_42:
        /*00a0*/ 	.word	0x00000090


	//   ....[1]....
        /*00a4*/ 	.word	0x000004d0


	//   ....[2]....
        /*00a8*/ 	.word	0x00000620


	//   ....[3]....
        /*00ac*/ 	.word	0x000007a0


	//   ....[4]....
        /*00b0*/ 	.word	0x000008a0


	//   ....[5]....
        /*00b4*/ 	.word	0x00000a10


	//   ....[6]....
        /*00b8*/ 	.word	0x00000bb0


	//   ....[7]....
        /*00bc*/ 	.word	0x00001c70


	//   ....[8]....
        /*00c0*/ 	.word	0x000029c0


	//   ....[9]....
        /*00c4*/ 	.word	0x00002bd0


	//   ....[10]....
        /*00c8*/ 	.word	0x00002c00


	//   ....[11]....
        /*00cc*/ 	.word	0x00003690


	//   ....[12]....
        /*00d0*/ 	.word	0x000038c0


	//----- nvinfo : EIATTR_VRC_CTA_INIT_COUNT
	.align		4
.L_43:
        /*00d4*/ 	.byte	0x02, 0x4a
        /*00d6*/ 	.byte	0x80
	.zero		1


	//----- nvinfo : EIATTR_SYSCALL_OFFSETS
	.align		4
        /*00d8*/ 	.byte	0x04, 0x46
        /*00da*/ 	.short	(.L_45 - .L_44)


	//   ....[0]....
.L_44:
        /*00dc*/ 	.word	0x00005120


	//   ....[1]....
        /*00e0*/ 	.word	0x00005210


	//   ....[2]....
        /*00e4*/ 	.word	0x00005ad0


	//   ....[3]....
        /*00e8*/ 	.word	0x00006520


	//----- nvinfo : EIATTR_MBARRIER_INSTR_OFFSETS
	.align		4
.L_45:
        /*00ec*/ 	.byte	0x04, 0x39
        /*00ee*/ 	.short	(.L_47 - .L_46)


	//   ....[0]....
.L_46:
        /*00f0*/ 	.word	0x000005b0
        /*00f4*/ 	.word	0x000000ff
        /*00f8*/ 	.word	0x00000000
        /*00fc*/ 	.short	0x0100
        /*00fe*/ 	.byte	0x05
	.zero		1


	//   ....[1]....
        /*0100*/ 	.word	0x000005c0
        /*0104*/ 	.word	0x000000ff
        /*0108*/ 	.word	0x00000018
        /*010c*/ 	.short	0x0100
        /*010e*/ 	.byte	0x05
	.zero		1


	//   ....[2]....
        /*0110*/ 	.word	0x000005d0
        /*0114*/ 	.word	0x000000ff
        /*0118*/ 	.word	0x00000008
        /*011c*/ 	.short	0x0100
        /*011e*/ 	.byte	0x05
	.zero		1


	//   ....[3]....
        /*0120*/ 	.word	0x000005e0
        /*0124*/ 	.word	0x000000ff
        /*0128*/ 	.word	0x00000020
        /*012c*/ 	.short	0x0100
        /*012e*/ 	.byte	0x05
	.zero		1


	//   ....[4]....
        /*0130*/ 	.word	0x000005f0
        /*0134*/ 	.word	0x000000ff
        /*0138*/ 	.word	0x00000010
        /*013c*/ 	.short	0x0100
        /*013e*/ 	.byte	0x05
	.zero		1


	//   ....[5]....
        /*0140*/ 	.word	0x00000600
        /*0144*/ 	.word	0x000000ff
        /*0148*/ 	.word	0x00000028
        /*014c*/ 	.short	0x0100
        /*014e*/ 	.byte	0x05
	.zero		1


	//   ....[6]....
        /*0150*/ 	.word	0x00000730
        /*0154*/ 	.word	0x000000ff
        /*0158*/ 	.word	0x00000030
        /*015c*/ 	.short	0x0100
        /*015e*/ 	.byte	0x07
	.zero		1


	//   ....[7]....
        /*0160*/ 	.word	0x00000740
        /*0164*/ 	.word	0x000000ff
        /*0168*/ 	.word	0x00000048
        /*016c*/ 	.short	0x0100
        /*016e*/ 	.byte	0x07
	.zero		1


	//   ....[8]....
        /*0170*/ 	.word	0x00000750
        /*0174*/ 	.word	0x000000ff
        /*0178*/ 	.word	0x00000038
        /*017c*/ 	.short	0x0100
        /*017e*/ 	.byte	0x07
	.zero		1


	//   ....[9]....
        /*0180*/ 	.word	0x00000760
        /*0184*/ 	.word	0x000000ff
        /*0188*/ 	.word	0x00000050
        /*018c*/ 	.short	0x0100
        /*018e*/ 	.byte	0x07
	.zero		1


	//   ....[10]....
        /*0190*/ 	.word	0x00000770
        /*0194*/ 	.word	0x000000ff
        /*0198*/ 	.word	0x00000040
        /*019c*/ 	.short	0x0100
        /*019e*/ 	.byte	0x07
	.zero		1


	//   ....[11]....
        /*01a0*/ 	.word	0x00000780
        /*01a4*/ 	.word	0x000000ff
        /*01a8*/ 	.word	0x00000058
        /*01ac*/ 	.short	0x0100
        /*01ae*/ 	.byte	0x07
	.zero		1


	//   ....[12]....
        /*01b0*/ 	.word	0x00000870
        /*01b4*/ 	.word	0x000000ff
        /*01b8*/ 	.word	0x00000060
        /*01bc*/ 	.short	0x0100
        /*01be*/ 	.byte	0x05
	.zero		1


	//   ....[13]....
        /*01c0*/ 	.word	0x00000880
        /*01c4*/ 	.word	0x000000ff
        /*01c8*/ 	.word	0x00000068
        /*01cc*/ 	.short	0x0100
        /*01ce*/ 	.byte	0x05
	.zero		1


	//   ....[14]....
        /*01d0*/ 	.word	0x000009c0
        /*01d4*/ 	.word	0x000000ff
        /*01d8*/ 	.word	0x00000070
        /*01dc*/ 	.short	0x0100
        /*01de*/ 	.byte	0x05
	.zero		1


	//   ....[15]....
        /*01e0*/ 	.word	0x000009d0
        /*01e4*/ 	.word	0x000000ff
        /*01e8*/ 	.word	0x00000080
        /*01ec*/ 	.short	0x0100
        /*01ee*/ 	.byte	0x05
	.zero		1


	//   ....[16]....
        /*01f0*/ 	.word	0x000009e0
        /*01f4*/ 	.word	0x000000ff
        /*01f8*/ 	.word	0x00000078
        /*01fc*/ 	.short	0x0100
        /*01fe*/ 	.byte	0x05
	.zero		1


	//   ....[17]....
        /*0200*/ 	.word	0x000009f0
        /*0204*/ 	.word	0x000000ff
        /*0208*/ 	.word	0x00000088
        /*020c*/ 	.short	0x0100
        /*020e*/ 	.byte	0x05
	.zero		1


	//   ....[18]....
        /*0210*/ 	.word	0x00000b20
        /*0214*/ 	.word	0x000000ff
        /*0218*/ 	.word	0x00000090
        /*021c*/ 	.short	0x0100
        /*021e*/ 	.byte	0x07
	.zero		1


	//   ....[19]....
        /*0220*/ 	.word	0x00000b30
        /*0224*/ 	.word	0x000000ff
        /*0228*/ 	.word	0x000000b0
        /*022c*/ 	.short	0x0100
        /*022e*/ 	.byte	0x07
	.zero		1


	//   ....[20]....
        /*0230*/ 	.word	0x00000b40
        /*0234*/ 	.word	0x000000ff
        /*0238*/ 	.word	0x00000098
        /*023c*/ 	.short	0x0100
        /*023e*/ 	.byte	0x07
	.zero		1


	//   ....[21]....
        /*0240*/ 	.word	0x00000b50
        /*0244*/ 	.word	0x000000ff
        /*0248*/ 	.word	0x000000b8
        /*024c*/ 	.short	0x0100
        /*024e*/ 	.byte	0x07
	.zero		1


	//   ....[22]....
        /*0250*/ 	.word	0x00000b60
        /*0254*/ 	.word	0x000000ff
        /*0258*/ 	.word	0x000000a0
        /*025c*/ 	.short	0x0100
        /*025e*/ 	.byte	0x07
	.zero		1


	//   ....[23]....
        /*0260*/ 	.word	0x00000b70
        /*0264*/ 	.word	0x000000ff
        /*0268*/ 	.word	0x000000c0
        /*026c*/ 	.short	0x0100
        /*026e*/ 	.byte	0x07
	.zero		1


	//   ....[24]....
        /*0270*/ 	.word	0x00000b80
        /*0274*/ 	.word	0x000000ff
        /*0278*/ 	.word	0x000000a8
        /*027c*/ 	.short	0x0100
        /*027e*/ 	.byte	0x07
	.zero		1


	//   ....[25]....
        /*0280*/ 	.word	0x00000b90
        /*0284*/ 	.word	0x000000ff
        /*0288*/ 	.word	0x000000c8
        /*028c*/ 	.short	0x0100
        /*028e*/ 	.byte	0x07
	.zero		1


	//   ....[26]....
        /*0290*/ 	.word	0x00000c80
        /*0294*/ 	.word	0x000000ff
        /*0298*/ 	.word	0x000000d0
        /*029c*/ 	.short	0x0100
        /*029e*/ 	.byte	0x05
	.zero		1


	//   ....[27]....
        /*02a0*/ 	.word	0x00000c90
        /*02a4*/ 	.word	0x000000ff
        /*02a8*/ 	.word	0x000000e0
        /*02ac*/ 	.short	0x0100
        /*02ae*/ 	.byte	0x05
	.zero		1


	//   ....[28]....
        /*02b0*/ 	.word	0x00000ca0
        /*02b4*/ 	.word	0x000000ff
        /*02b8*/ 	.word	0x000000d8
        /*02bc*/ 	.short	0x0100
        /*02be*/ 	.byte	0x05
	.zero		1


	//   ....[29]....
        /*02c0*/ 	.word	0x00000cb0
        /*02c4*/ 	.word	0x000000ff
        /*02c8*/ 	.word	0x000000e8
        /*02cc*/ 	.short	0x0100
        /*02ce*/ 	.byte	0x05
	.zero		1


	//   ....[30]....
        /*02d0*/ 	.word	0x00001590
        /*02d4*/ 	.word	0x00000003
        /*02d8*/ 	.word	0x000000e0
        /*02dc*/ 	.short	0x010a
        /*02de*/ 	.byte	0xff
	.zero		1


	//   ....[31]....
        /*02e0*/ 	.word	0x000015c0
        /*02e4*/ 	.word	0x00000003
        /*02e8*/ 	.word	0x000000d0
        /*02ec*/ 	.short	0x0101
        /*02ee*/ 	.byte	0xff
	.zero		1


	//   ....[32]....
        /*02f0*/ 	.word	0x00001690
        /*02f4*/ 	.word	0x000000ff
        /*02f8*/ 	.word	0x00000018
        /*02fc*/ 	.short	0x010a
        /*02fe*/ 	.byte	0x08
	.zero		1


	//   ....[33]....
        /*0300*/ 	.word	0x00001730
        /*0304*/ 	.word	0x000000ff
        /*0308*/ 	.word	0x00000018
        /*030c*/ 	.short	0x010a
        /*030e*/ 	.byte	0x21
	.zero		1


	//   ....[34]....
        /*0310*/ 	.word	0x00001890
        /*0314*/ 	.word	0x000000ff
        /*0318*/ 	.word	0x00000018
        /*031c*/ 	.short	0x010a
        /*031e*/ 	.byte	0x08
	.zero		1


	//   ....[35]....
        /*0320*/ 	.word	0x00001980
        /*0324*/ 	.word	0x000000ff
        /*0328*/ 	.word	0x00000068
        /*032c*/ 	.short	0x0101
        /*032e*/ 	.byte	0x04
	.zero		1


	//   ....[36]....
        /*0330*/ 	.word	0x000019a0
        /*0334*/ 	.word	0x000000ff
        /*0338*/ 	.word	0x00000018
        /*033c*/ 	.short	0x010a
        /*033e*/ 	.byte	0x08
	.zero		1


	//   ....[37]....
        /*0340*/ 	.word	0x00001a20
        /*0344*/ 	.word	0x000000ff
        /*0348*/ 	.word	0x00000018
        /*034c*/ 	.short	0x010a
        /*034e*/ 	.byte	0x11
	.zero		1


	//   ....[38]....
        /*0350*/ 	.word	0x00001b80
        /*0354*/ 	.word	0x000000ff
        /*0358*/ 	.word	0x00000018
        /*035c*/ 	.short	0x010a
        /*035e*/ 	.byte	0x08
	.zero		1


	//   ....[39]....
        /*0360*/ 	.word	0x00001ca0
        /*0364*/ 	.word	0x00000002
        /*0368*/ 	.word	0x00000070
        /*036c*/ 	.short	0x010a
        /*036e*/ 	.byte	0xff
	.zero		1


	//   ....[40]....
        /*0370*/ 	.word	0x00001d60
        /*0374*/ 	.word	0x00000002
        /*0378*/ 	.word	0x00000000
        /*037c*/ 	.short	0x0101
        /*037e*/ 	.byte	0xff
	.zero		1


	//   ....[41]....
        /*0380*/ 	.word	0x000022c0
        /*0384*/ 	.word	0x000000ff
        /*0388*/ 	.word	0x00000000
        /*038c*/ 	.short	0x010a
        /*038e*/ 	.byte	0x05
	.zero		1


	//   ....[42]....
        /*0390*/ 	.word	0x00002350
        /*0394*/ 	.word	0x000000ff
        /*0398*/ 	.word	0x00000000
        /*039c*/ 	.short	0x010a
        /*039e*/ 	.byte	0x05
	.zero		1


	//   ....[43]....
        /*03a0*/ 	.word	0x000023f0
        /*03a4*/ 	.word	0x00000000
        /*03a8*/ 	.word	0x00000000
        /*03ac*/ 	.short	0x010a
        /*03ae*/ 	.byte	0xff
	.zero		1


	//   ....[44]....
        /*03b0*/ 	.word	0x00002510
        /*03b4*/ 	.word	0x00000000
        /*03b8*/ 	.word	0x000000d0
        /*03bc*/ 	.short	0x010a
        /*03be*/ 	.byte	0xff
	.zero		1


	//   ....[45]....
        /*03c0*/ 	.word	0x00002570
        /*03c4*/ 	.word	0x00000004
        /*03c8*/ 	.word	0x00000000
        /*03cc*/ 	.short	0x0101
        /*03ce*/ 	.byte	0xff
	.zero		1


	//   ....[46]....
        /*03d0*/ 	.word	0x00002590
        /*03d4*/ 	.word	0x000000ff
        /*03d8*/ 	.word	0x00000080
        /*03dc*/ 	.short	0x010a
        /*03de*/ 	.byte	0x05
	.zero		1


	//   ....[47]....
        /*03e0*/ 	.word	0x000026b0
        /*03e4*/ 	.word	0x00000000
        /*03e8*/ 	.word	0x00000070
        /*03ec*/ 	.short	0x010a
        /*03ee*/ 	.byte	0xff
	.zero		1


	//   ....[48]....
        /*03f0*/ 	.word	0x000027c0
        /*03f4*/ 	.word	0x00000000
        /*03f8*/ 	.word	0x00000000
        /*03fc*/ 	.short	0x0101
        /*03fe*/ 	.byte	0xff
	.zero		1


	//   ....[49]....
        /*0400*/ 	.word	0x00002850
        /*0404*/ 	.word	0x000000ff
        /*0408*/ 	.word	0x00000080
        /*040c*/ 	.short	0x0106
        /*040e*/ 	.byte	0x05
	.zero		1


	//   ....[50]....
        /*0410*/ 	.word	0x00002870
        /*0414*/ 	.word	0x000000ff
        /*0418*/ 	.word	0x00000080
        /*041c*/ 	.short	0x010a
        /*041e*/ 	.byte	0x05
	.zero		1


	//   ....[51]....
        /*0420*/ 	.word	0x00002900
        /*0424*/ 	.word	0x000000ff
        /*0428*/ 	.word	0x00000080
        /*042c*/ 	.short	0x0106
        /*042e*/ 	.byte	0x04
	.zero		1


	//   ....[52]....
        /*0430*/ 	.word	0x00002940
        /*0434*/ 	.word	0x00000000
        /*0438*/ 	.word	0x00000080
        /*043c*/ 	.short	0x010a
        /*043e*/ 	.byte	0xff
	.zero		1


	//   ....[53]....
        /*0440*/ 	.word	0x00002e80
        /*0444*/ 	.word	0x00000000
        /*0448*/ 	.word	0x00000070
        /*044c*/ 	.short	0x010a
        /*044e*/ 	.byte	0xff
	.zero		1


	//   ....[54]....
        /*0450*/ 	.word	0x00002f80
        /*0454*/ 	.word	0x00000003
        /*0458*/ 	.word	0x00000000
        /*045c*/ 	.short	0x0101
        /*045e*/ 	.byte	0xff
	.zero		1


	//   ....[55]....
        /*0460*/ 	.word	0x00002f90
        /*0464*/ 	.word	0x000000ff
        /*0468*/ 	.word	0x00000000
        /*046c*/ 	.short	0x010a
        /*046e*/ 	.byte	0x06
	.zero		1


	//   ....[56]....
        /*0470*/ 	.word	0x00003010
        /*0474*/ 	.word	0x000000ff
        /*0478*/ 	.word	0x000000b0
        /*047c*/ 	.short	0x010a
        /*047e*/ 	.byte	0x07
	.zero		1


	//   ....[57]....
        /*0480*/ 	.word	0x000030f0
        /*0484*/ 	.word	0x000000ff
        /*0488*/ 	.word	0x00000000
        /*048c*/ 	.short	0x010a
        /*048e*/ 	.byte	0x06
	.zero		1


	//   ....[58]....
        /*0490*/ 	.word	0x00003220
        /*0494*/ 	.word	0x000000ff
        /*0498*/ 	.word	0x00000000
        /*049c*/ 	.short	0x010a
        /*049e*/ 	.byte	0x1a
	.zero		1


	//   ....[59]....
        /*04a0*/ 	.word	0x000034c0
        /*04a4*/ 	.word	0x000000ff
        /*04a8*/ 	.word	0x00000000
        /*04ac*/ 	.short	0x010a
        /*04ae*/ 	.byte	0x06
	.zero		1


	//   ....[60]....
        /*04b0*/ 	.word	0x00003550
        /*04b4*/ 	.word	0x000000ff
        /*04b8*/ 	.word	0x00000000
        /*04bc*/ 	.short	0x010a
        /*04be*/ 	.byte	0x06
	.zero		1


	//   ....[61]....
        /*04c0*/ 	.word	0x000035e0
        /*04c4*/ 	.word	0x000000ff
        /*04c8*/ 	.word	0x00000000
        /*04cc*/ 	.short	0x010a
        /*04ce*/ 	.byte	0x06
	.zero		1


	//   ....[62]....
        /*04d0*/ 	.word	0x00003670
        /*04d4*/ 	.word	0x000000ff
        /*04d8*/ 	.word	0x00000000
        /*04dc*/ 	.short	0x010a
        /*04de*/ 	.byte	0x07
	.zero		1


	//   ....[63]....
        /*04e0*/ 	.word	0x00003ab0
        /*04e4*/ 	.word	0x00000000
        /*04e8*/ 	.word	0x00000070
        /*04ec*/ 	.short	0x010a
        /*04ee*/ 	.byte	0xff
	.zero		1


	//   ....[64]....
        /*04f0*/ 	.word	0x00003b70
        /*04f4*/ 	.word	0x00000000
        /*04f8*/ 	.word	0x00000000
        /*04fc*/ 	.short	0x0101
        /*04fe*/ 	.byte	0xff
	.zero		1


	//   ....[65]....
        /*0500*/ 	.word	0x00003e90
        /*0504*/ 	.word	0x000000ff
        /*0508*/ 	.word	0x00000068
        /*050c*/ 	.short	0x010a
        /*050e*/ 	.byte	0x07
	.zero		1


	//   ....[66]....
        /*0510*/ 	.word	0x000040b0
        /*0514*/ 	.word	0x000000ff
        /*0518*/ 	.word	0x00000048
        /*051c*/ 	.short	0x010a
        /*051e*/ 	.byte	0x0f
	.zero		1


	//   ....[67]....
        /*0520*/ 	.word	0x000042c0
        /*0524*/ 	.word	0x000000ff
        /*0528*/ 	.word	0x00000030
        /*052c*/ 	.short	0x010b
        /*052e*/ 	.byte	0x0f
	.zero		1


	//   ....[68]....
        /*0530*/ 	.word	0x00004340
        /*0534*/ 	.word	0x000000ff
        /*0538*/ 	.word	0x00000000
        /*053c*/ 	.short	0x0101
        /*053e*/ 	.byte	0x10
	.zero		1


	//   ....[69]....
        /*0540*/ 	.word	0x00004370
        /*0544*/ 	.word	0x000000ff
        /*0548*/ 	.word	0x00000048
        /*054c*/ 	.short	0x010a
        /*054e*/ 	.byte	0x0d
	.zero		1


	//   ....[70]....
        /*0550*/ 	.word	0x00004580
        /*0554*/ 	.word	0x000000ff
        /*0558*/ 	.word	0x00000030
        /*055c*/ 	.short	0x010b
        /*055e*/ 	.byte	0x0d
	.zero		1


	//   ....[71]....
        /*0560*/ 	.word	0x000045f0
        /*0564*/ 	.word	0x000000ff
        /*0568*/ 	.word	0x00000000
        /*056c*/ 	.short	0x0101
        /*056e*/ 	.byte	0x0f
	.zero		1


	//   ....[72]....
        /*0570*/ 	.word	0x00004640
        /*0574*/ 	.word	0x000000ff
        /*0578*/ 	.word	0x00000000
        /*057c*/ 	.short	0x010a
        /*057e*/ 	.byte	0x04
	.zero		1


	//   ....[73]....
        /*0580*/ 	.word	0x000046d0
        /*0584*/ 	.word	0x000000ff
        /*0588*/ 	.word	0x00000000
        /*058c*/ 	.short	0x010a
        /*058e*/ 	.byte	0x04
	.zero		1


	//   ....[74]....
        /*0590*/ 	.word	0x00004770
        /*0594*/ 	.word	0x00000000
        /*0598*/ 	.word	0x00000000
        /*059c*/ 	.short	0x010a
        /*059e*/ 	.byte	0xff
	.zero		1


	//   ....[75]....
        /*05a0*/ 	.word	0x00004af0
        /*05a4*/ 	.word	0x00000000
        /*05a8*/ 	.word	0x00000070
        /*05ac*/ 	.short	0x010a
        /*05ae*/ 	.byte	0xff
	.zero		1


	//   ....[76]....
        /*05b0*/ 	.word	0x00004c00
        /*05b4*/ 	.word	0x00000000
        /*05b8*/ 	.word	0x00000000
        /*05bc*/ 	.short	0x0101
        /*05be*/ 	.byte	0xff
	.zero		1


	//   ....[77]....
        /*05c0*/ 	.word	0x00005680
        /*05c4*/ 	.word	0x00000000
        /*05c8*/ 	.word	0x00000030
        /*05cc*/ 	.short	0x010a
        /*05ce*/ 	.byte	0xff
	.zero		1


	//   ....[78]....
        /*05d0*/ 	.word	0x000056f0
        /*05d4*/ 	.word	0x00000054
        /*05d8*/ 	.word	0x00000090
        /*05dc*/ 	.short	0x010a
        /*05de*/ 	.byte	0xff
	.zero		1


	//   ....[79]....
        /*05e0*/ 	.word	0x00005780
        /*05e4*/ 	.word	0x00000000
        /*05e8*/ 	.word	0x00000030
        /*05ec*/ 	.short	0x010a
        /*05ee*/ 	.byte	0xff
	.zero		1


	//   ....[80]....
        /*05f0*/ 	.word	0x000059b0
        /*05f4*/ 	.word	0x00000054
        /*05f8*/ 	.word	0x00000090
        /*05fc*/ 	.short	0x010a
        /*05fe*/ 	.byte	0xff
	.zero		1


	//   ....[81]....
        /*0600*/ 	.word	0x00006240
        /*0604*/ 	.word	0x00000000
        /*0608*/ 	.word	0x00000000
        /*060c*/ 	.short	0x0101
        /*060e*/ 	.byte	0xff
	.zero		1


	//   ....[82]....
        /*0610*/ 	.word	0x00006250
        /*0614*/ 	.word	0x00000002
        /*0618*/ 	.word	0x00000030
        /*061c*/ 	.short	0x010a
        /*061e*/ 	.byte	0xff
	.zero		1


	//   ....[83]....
        /*0620*/ 	.word	0x00006320
        /*0624*/ 	.word	0x00000002
        /*0628*/ 	.word	0x00000030
        /*062c*/ 	.short	0x010a
        /*062e*/ 	.byte	0xff
	.zero		1


	//   ....[84]....
        /*0630*/ 	.word	0x000066b0
        /*0634*/ 	.word	0x000000ff
        /*0638*/ 	.word	0x00000000
        /*063c*/ 	.short	0x0101
        /*063e*/ 	.byte	0x05
	.zero		1


	//   ....[85]....
        /*0640*/ 	.word	0x00006d00
        /*0644*/ 	.word	0x00000002
        /*0648*/ 	.word	0x00000000
        /*064c*/ 	.short	0x0101
        /*064e*/ 	.byte	0xff
	.zero		1


	//   ....[86]....
        /*0650*/ 	.word	0x00006f70
        /*0654*/ 	.word	0x000000ff
        /*0658*/ 	.word	0x00000000
        /*065c*/ 	.short	0x0101
        /*065e*/ 	.byte	0x04
	.zero		1


	//   ....[87]....
        /*0660*/ 	.word	0x00006f90
        /*0664*/ 	.word	0x00000003
        /*0668*/ 	.word	0x000000e0
        /*066c*/ 	.short	0x010a
        /*066e*/ 	.byte	0xff
	.zero		1


	//   ....[88]....
        /*0670*/ 	.word	0x00006ff0
        /*0674*/ 	.word	0x00000002
        /*0678*/ 	.word	0x00000018
        /*067c*/ 	.short	0x010a
        /*067e*/ 	.byte	0xff
	.zero		1


	//   ....[89]....
        /*0680*/ 	.word	0x00007050
        /*0684*/ 	.word	0x00000002
        /*0688*/ 	.word	0x00000018
        /*068c*/ 	.short	0x010a
        /*068e*/ 	.byte	0xff
	.zero		1


	//   ....[90]....
        /*0690*/ 	.word	0x000070a0
        /*0694*/ 	.word	0x00000002
        /*0698*/ 	.word	0x00000070
        /*069c*/ 	.short	0x010a
        /*069e*/ 	.byte	0xff
	.zero		1


	//   ....[91]....
        /*06a0*/ 	.word	0x00007100
        /*06a4*/ 	.word	0x00000000
        /*06a8*/ 	.word	0x00000000
        /*06ac*/ 	.short	0x010a
        /*06ae*/ 	.byte	0xff
	.zero		1


	//   ....[92]....
        /*06b0*/ 	.word	0x00007160
        /*06b4*/ 	.word	0x00000000
        /*06b8*/ 	.word	0x00000000
        /*06bc*/ 	.short	0x010a
        /*06be*/ 	.byte	0xff
	.zero		1


	//   ....[93]....
        /*06c0*/ 	.word	0x000071b0
        /*06c4*/ 	.word	0x00000000
        /*06c8*/ 	.word	0x000000d0
        /*06cc*/ 	.short	0x010a
        /*06ce*/ 	.byte	0xff
	.zero		1


	//   ....[94]....
        /*06d0*/ 	.word	0x00007210
        /*06d4*/ 	.word	0x00000000
        /*06d8*/ 	.word	0x00000080
        /*06dc*/ 	.short	0x010a
        /*06de*/ 	.byte	0xff
	.zero		1


	//   ....[95]....
        /*06e0*/ 	.word	0x00007260
        /*06e4*/ 	.word	0x00000000
        /*06e8*/ 	.word	0x00000070
        /*06ec*/ 	.short	0x010a
        /*06ee*/ 	.byte	0xff
	.zero		1


	//   ....[96]....
        /*06f0*/ 	.word	0x000072c0
        /*06f4*/ 	.word	0x00000000
        /*06f8*/ 	.word	0x00000080
        /*06fc*/ 	.short	0x010a
        /*06fe*/ 	.byte	0xff
	.zero		1


	//   ....[97]....
        /*0700*/ 	.word	0x00007310
        /*0704*/ 	.word	0x00000000
        /*0708*/ 	.word	0x00000070
        /*070c*/ 	.short	0x010a
        /*070e*/ 	.byte	0xff
	.zero		1


	//   ....[98]....
        /*0710*/ 	.word	0x00007370
        /*0714*/ 	.word	0x00000003
        /*0718*/ 	.word	0x000000b0
        /*071c*/ 	.short	0x010a
        /*071e*/ 	.byte	0xff
	.zero		1


	//   ....[99]....
        /*0720*/ 	.word	0x000073d0
        /*0724*/ 	.word	0x00000000
        /*0728*/ 	.word	0x00000000
        /*072c*/ 	.short	0x010a
        /*072e*/ 	.byte	0xff
	.zero		1


	//   ....[100]....
        /*0730*/ 	.word	0x00007430
        /*0734*/ 	.word	0x00000000
        /*0738*/ 	.word	0x00000000
        /*073c*/ 	.short	0x010a
        /*073e*/ 	.byte	0xff
	.zero		1


	//   ....[101]....
        /*0740*/ 	.word	0x00007490
        /*0744*/ 	.word	0x00000000
        /*0748*/ 	.word	0x00000000
        /*074c*/ 	.short	0x010a
        /*074e*/ 	.byte	0xff
	.zero		1


	//   ....[102]....
        /*0750*/ 	.word	0x000074f0
        /*0754*/ 	.word	0x00000000
        /*0758*/ 	.word	0x00000000
        /*075c*/ 	.short	0x010a
        /*075e*/ 	.byte	0xff
	.zero		1


	//   ....[103]....
        /*0760*/ 	.word	0x00007550
        /*0764*/ 	.word	0x00000000
        /*0768*/ 	.word	0x00000000
        /*076c*/ 	.short	0x010a
        /*076e*/ 	.byte	0xff
	.zero		1


	//   ....[104]....
        /*0770*/ 	.word	0x000075a0
        /*0774*/ 	.word	0x00000000
        /*0778*/ 	.word	0x00000070
        /*077c*/ 	.short	0x010a
        /*077e*/ 	.byte	0xff
	.zero		1


	//   ....[105]....
        /*0780*/ 	.word	0x00007600
        /*0784*/ 	.word	0x00000000
        /*0788*/ 	.word	0x00000068
        /*078c*/ 	.short	0x010a
        /*078e*/ 	.byte	0xff
	.zero		1


	//   ....[106]....
        /*0790*/ 	.word	0x00007660
        /*0794*/ 	.word	0x00000000
        /*0798*/ 	.word	0x00000048
        /*079c*/ 	.short	0x010a
        /*079e*/ 	.byte	0xff
	.zero		1


	//   ....[107]....
        /*07a0*/ 	.word	0x000076c0
        /*07a4*/ 	.word	0x00000003
        /*07a8*/ 	.word	0x00000048
        /*07ac*/ 	.short	0x010a
        /*07ae*/ 	.byte	0xff
	.zero		1


	//   ....[108]....
        /*07b0*/ 	.word	0x00007720
        /*07b4*/ 	.word	0x00000000
        /*07b8*/ 	.word	0x00000000
        /*07bc*/ 	.short	0x010a
        /*07be*/ 	.byte	0xff
	.zero		1


	//   ....[109]....
        /*07c0*/ 	.word	0x00007780
        /*07c4*/ 	.word	0x00000000
        /*07c8*/ 	.word	0x00000000
        /*07cc*/ 	.short	0x010a
        /*07ce*/ 	.byte	0xff
	.zero		1


	//   ....[110]....
        /*07d0*/ 	.word	0x000077d0
        /*07d4*/ 	.word	0x00000000
        /*07d8*/ 	.word	0x00000070
        /*07dc*/ 	.short	0x010a
        /*07de*/ 	.byte	0xff
	.zero		1


	//   ....[111]....
        /*07e0*/ 	.word	0x00007820
        /*07e4*/ 	.word	0x00000000
        /*07e8*/ 	.word	0x00000030
        /*07ec*/ 	.short	0x010a
        /*07ee*/ 	.byte	0xff
	.zero		1


	//   ....[112]....
        /*07f0*/ 	.word	0x00007870
        /*07f4*/ 	.word	0x00000054
        /*07f8*/ 	.word	0x00000090
        /*07fc*/ 	.short	0x010a
        /*07fe*/ 	.byte	0xff
	.zero		1


	//   ....[113]....
        /*0800*/ 	.word	0x000078c0
        /*0804*/ 	.word	0x00000002
        /*0808*/ 	.word	0x00000030
        /*080c*/ 	.short	0x010a
        /*080e*/ 	.byte	0xff
	.zero		1


	//----- nvinfo : EIATTR_NUM_MBARRIERS
	.align		4
.L_47:
        /*0810*/ 	.byte	0x03, 0x38
        /*0812*/ 	.short	0x001e


	//----- nvinfo : EIATTR_EXIT_INSTR_OFFSETS
	.align		4
        /*0814*/ 	.byte	0x04, 0x1c
        /*0816*/ 	.short	(.L_49 - .L_48)


	//   ....[0]....
.L_48:
        /*0818*/ 	.word	0x00002420


	//   ....[1]....
        /*081c*/ 	.word	0x00002910


	//   ....[2]....
        /*0820*/ 	.word	0x00002970


	//   ....[3]....
        /*0824*/ 	.word	0x000038d0


	//   ....[4]....
        /*0828*/ 	.word	0x000047a0


	//   ....[5]....
        /*082c*/ 	.word	0x000047e0


	//   ....[6]....
        /*0830*/ 	.word	0x00006e60


	//   ....[7]....
        /*0834*/ 	.word	0x00006ee0


	//   ....[8]....
        /*0838*/ 	.word	0x00006f10


	//   ....[9]....
        /*083c*/ 	.word	0x00006f80


	//----- nvinfo : EIATTR_MAX_THREADS
	.align		4
.L_49:
        /*0840*/ 	.byte	0x04, 0x05
        /*0842*/ 	.short	(.L_51 - .L_50)
.L_50:
        /*0844*/ 	.word	0x00000100
        /*0848*/ 	.word	0x00000001
        /*084c*/ 	.word	0x00000001


	//----- nvinfo : EIATTR_CRS_STACK_SIZE
	.align		4
.L_51:
        /*0850*/ 	.byte	0x04, 0x1e
        /*0852*/ 	.short	(.L_53 - .L_52)
.L_52:
        /*0854*/ 	.word	0x00000000


	//----- nvinfo : EIATTR_CBANK_PARAM_SIZE
	.align		4
.L_53:
        /*0858*/ 	.byte	0x03, 0x19
        /*085a*/ 	.short	0x0800


	//----- nvinfo : EIATTR_PARAM_CBANK
	.align		4
        /*085c*/ 	.byte	0x04, 0x0a
        /*085e*/ 	.short	(.L_55 - .L_54)
	.align		4
.L_54:
        /*0860*/ 	.word	index@(.nv.constant0._ZN7cutlass13device_kernelINS_4gemm6kernel13GemmUniversalIN4cute5tupleIJiiiiEEENS1_10collective13CollectiveMmaINS1_35MainloopSm100TmaUmmaWarpSpecializedILi3ELi2ELi4ENS5_IJNS4_1CILi1EEESB_SB_EEEEENS5_IJNSA_ILi64EEESE_NSA_ILi32EEEEEENS_10tfloat32_tENS5_IJlSB_lEEESH_SI_NS4_8TiledMMAINS4_8MMA_AtomIJNS4_17SM100_MMA_TF32_SSISH_SH_fLi64ELi64ELNS4_4UMMA5MajorE0ELSN_0ELNSM_7ScaleInE0ELSO_0EEEEEENS4_6LayoutISC_NS5_IJNSA_ILi0EEESS_SS_EEEEENS5_IJNS4_10UnderscoreESV_SV_EEEEENS4_13SM90_TMA_LOADENS4_14ComposedLayoutINS4_7SwizzleILi3ELi4ELi3EEENS4_18smem_ptr_flag_bitsILi32EEENSR_INS5_IJNSA_ILi8EEESF_EEENS5_IJSF_SB_EEEEEEEvNS4_8identityESY_S18_vS19_EENS_8epilogue10collective18CollectiveEpilogueINS1B_23Sm100TmaWarpSpecializedILi3ELi2ELi16ELb1ELb0EEEJSG_NS5_IJNSR_ISE_SB_EENSR_ISF_SB_EEEEESH_SI_SH_SI_NS1B_6fusion15FusionCallbacksIS1F_NS1J_17LinearCombinationISH_fSH_fLNS_15FloatRoundStyleE2EEESG_S1I_JEEENS4_5SM1004TMEM4LOAD26SM100_TMEM_LOAD_16dp128b8xESY_S18_NS4_17SM75_U32x4_LDSM_NENS4_14SM90_TMA_STOREES18_NS4_17SM90_U32x4_STSM_NENS4_39AutoVectorizingCopyWithAssumedAlignmentILi128EEEEEEvvEEEEvNT_6ParamsE)
        /*0864*/ 	.short	0x0380
        /*0866*/ 	.short	0x0800


	//----- nvinfo : EIATTR_SW_WAR
	.align		4
.L_55:
        /*0868*/ 	.byte	0x04, 0x36
        /*086a*/ 	.short	(.L_57 - .L_56)
.L_56:
        /*086c*/ 	.word	0x00000008
.L_57:


//--------------------- .nv.callgraph             --------------------------
	.section	.nv.callgraph,"",@"SHT_CUDA_CALLGRAPH"
	.align	4
	.sectionentsize	8
	.align		4
        /*0000*/ 	.word	0x00000000
	.align		4
        /*0004*/ 	.word	0xffffffff
	.align		4
        /*0008*/ 	.word	index@(_ZN7cutlass13device_kernelINS_4gemm6kernel13GemmUniversalIN4cute5tupleIJiiiiEEENS1_10collective13CollectiveMmaINS1_35MainloopSm100TmaUmmaWarpSpecializedILi3ELi2ELi4ENS5_IJNS4_1CILi1EEESB_SB_EEEEENS5_IJNSA_ILi64EEESE_NSA_ILi32EEEEEENS_10tfloat32_tENS5_IJlSB_lEEESH_SI_NS4_8TiledMMAINS4_8MMA_AtomIJNS4_17SM100_MMA_TF32_SSISH_SH_fLi64ELi64ELNS4_4UMMA5MajorE0ELSN_0ELNSM_7ScaleInE0ELSO_0EEEEEENS4_6LayoutISC_NS5_IJNSA_ILi0EEESS_SS_EEEEENS5_IJNS4_10UnderscoreESV_SV_EEEEENS4_13SM90_TMA_LOADENS4_14ComposedLayoutINS4_7SwizzleILi3ELi4ELi3EEENS4_18smem_ptr_flag_bitsILi32EEENSR_INS5_IJNSA_ILi8EEESF_EEENS5_IJSF_SB_EEEEEEEvNS4_8identityESY_S18_vS19_EENS_8epilogue10collective18CollectiveEpilogueINS1B_23Sm100TmaWarpSpecializedILi3ELi2ELi16ELb1ELb0EEEJSG_NS5_IJNSR_ISE_SB_EENSR_ISF_SB_EEEEESH_SI_SH_SI_NS1B_6fusion15FusionCallbacksIS1F_NS1J_17LinearCombinationISH_fSH_fLNS_15FloatRoundStyleE2EEESG_S1I_JEEENS4_5SM1004TMEM4LOAD26SM100_TMEM_LOAD_16dp128b8xESY_S18_NS4_17SM75_U32x4_LDSM_NENS4_14SM90_TMA_STOREES18_NS4_17SM90_U32x4_STSM_NENS4_39AutoVectorizingCopyWithAssumedAlignmentILi128EEEEEEvvEEEEvNT_6ParamsE)
	.align		4
        /*000c*/ 	.word	index@(__assertfail)
	.align		4
        /*0010*/ 	.word	0x00000000
	.align		4
        /*0014*/ 	.word	0xfffffffe
	.align		4
        /*0018*/ 	.word	0x00000000
	.align		4
        /*001c*/ 	.word	0xfffffffd
	.align		4
        /*0020*/ 	.word	0x00000000
	.align		4
        /*0024*/ 	.word	0xfffffffc


//--------------------- .nv.constant4             --------------------------
	.section	.nv.constant4,"a",@progbits
	.align	8
	.align		8
.nv.constant4:
        /*0000*/ 	.dword	__assertfail
	.align		8
        /*0008*/ 	.dword	__unnamed_1
	.align		8
        /*0010*/ 	.dword	__unnamed_2
	.align		8
        /*0018*/ 	.dword	_ZN39_INTERNAL_45378fc1_4_k_cu_8063b177_91574cuda3std3__45__cpo5beginE
	.align		8
        /*0020*/ 	.dword	_ZN39_INTERNAL_45378fc1_4_k_cu_8063b177_91574cuda3std3__45__cpo3endE
	.align		8
        /*0028*/ 	.dword	_ZN39_INTERNAL_45378fc1_4_k_cu_8063b177_91574cuda3std3__45__cpo6cbeginE
	.align		8
        /*0030*/ 	.dword	_ZN39_INTERNAL_45378fc1_4_k_cu_8063b177_91574cuda3std3__45__cpo4cendE
	.align		8
        /*0038*/ 	.dword	_ZN39_INTERNAL_45378fc1_4_k_cu_8063b177_91574cuda3std3__441_GLOBAL__N__45378fc1_4_k_cu_8063b177_91576ignoreE
	.align		8
        /*0040*/ 	.dword	_ZN39_INTERNAL_45378fc1_4_k_cu_8063b177_91574cuda3std3__419piecewise_constructE
	.align		8
        /*0048*/ 	.dword	_ZN39_INTERNAL_45378fc1_4_k_cu_8063b177_91574cuda3std3__48in_placeE
	.align		8
        /*0050*/ 	.dword	_ZN39_INTERNAL_45378fc1_4_k_cu_8063b177_91574cuda3std6ranges3__45__cpo4swapE
	.align		8
        /*0058*/ 	.dword	_ZN39_INTERNAL_45378fc1_4_k_cu_8063b177_91574cuda3std6ranges3__45__cpo9iter_moveE
	.align		8
        /*0060*/ 	.dword	_ZN39_INTERNAL_45378fc1_4_k_cu_8063b177_91574cute7productE
	.align		8
        /*0068*/ 	.dword	_ZN39_INTERNAL_45378fc1_4_k_cu_8063b177_91574cute1_E
	.align		8
        /*0070*/ 	.dword	$str$25
	.align		8
        /*0078*/ 	.dword	$str$26
	.align		8
        /*0080*/ 	.dword	$str$27
	.align		8
        /*0088*/ 	.dword	$str$28


//--------------------- .text._ZN7cutlass13device_kernelINS_4gemm6kernel13GemmUniversalIN4cute5tupleIJiiiiEEENS1_10collective13CollectiveMmaINS1_35MainloopSm100TmaUmmaWarpSpecializedILi3ELi2ELi4ENS5_IJNS4_1CILi1EEESB_SB_EEEEENS5_IJNSA_ILi64EEESE_NSA_ILi32EEEEEENS_10tfloat32_tENS5_IJlSB_lEEESH_SI_NS4_8TiledMMAINS4_8MMA_AtomIJNS4_17SM100_MMA_TF32_SSISH_SH_fLi64ELi64ELNS4_4UMMA5MajorE0ELSN_0ELNSM_7ScaleInE0ELSO_0EEEEEENS4_6LayoutISC_NS5_IJNSA_ILi0EEESS_SS_EEEEENS5_IJNS4_10UnderscoreESV_SV_EEEEENS4_13SM90_TMA_LOADENS4_14ComposedLayoutINS4_7SwizzleILi3ELi4ELi3EEENS4_18smem_ptr_flag_bitsILi32EEENSR_INS5_IJNSA_ILi8EEESF_EEENS5_IJSF_SB_EEEEEEEvNS4_8identityESY_S18_vS19_EENS_8epilogue10collective18CollectiveEpilogueINS1B_23Sm100TmaWarpSpecializedILi3ELi2ELi16ELb1ELb0EEEJSG_NS5_IJNSR_ISE_SB_EENSR_ISF_SB_EEEEESH_SI_SH_SI_NS1B_6fusion15FusionCallbacksIS1F_NS1J_17LinearCombinationISH_fSH_fLNS_15FloatRoundStyleE2EEESG_S1I_JEEENS4_5SM1004TMEM4LOAD26SM100_TMEM_LOAD_16dp128b8xESY_S18_NS4_17SM75_U32x4_LDSM_NENS4_14SM90_TMA_STOREES18_NS4_17SM90_U32x4_STSM_NENS4_39AutoVectorizingCopyWithAssumedAlignmentILi128EEEEEEvvEEEEvNT_6ParamsE --------------------------
	.section	.text._ZN7cutlass13device_kernelINS_4gemm6kernel13GemmUniversalIN4cute5tupleIJiiiiEEENS1_10collective13CollectiveMmaINS1_35MainloopSm100TmaUmmaWarpSpecializedILi3ELi2ELi4ENS5_IJNS4_1CILi1EEESB_SB_EEEEENS5_IJNSA_ILi64EEESE_NSA_ILi32EEEEEENS_10tfloat32_tENS5_IJlSB_lEEESH_SI_NS4_8TiledMMAINS4_8MMA_AtomIJNS4_17SM100_MMA_TF32_SSISH_SH_fLi64ELi64ELNS4_4UMMA5MajorE0ELSN_0ELNSM_7ScaleInE0ELSO_0EEEEEENS4_6LayoutISC_NS5_IJNSA_ILi0EEESS_SS_EEEEENS5_IJNS4_10UnderscoreESV_SV_EEEEENS4_13SM90_TMA_LOADENS4_14ComposedLayoutINS4_7SwizzleILi3ELi4ELi3EEENS4_18smem_ptr_flag_bitsILi32EEENSR_INS5_IJNSA_ILi8EEESF_EEENS5_IJSF_SB_EEEEEEEvNS4_8identityESY_S18_vS19_EENS_8epilogue10collective18CollectiveEpilogueINS1B_23Sm100TmaWarpSpecializedILi3ELi2ELi16ELb1ELb0EEEJSG_NS5_IJNSR_ISE_SB_EENSR_ISF_SB_EEEEESH_SI_SH_SI_NS1B_6fusion15FusionCallbacksIS1F_NS1J_17LinearCombinationISH_fSH_fLNS_15FloatRoundStyleE2EEESG_S1I_JEEENS4_5SM1004TMEM4LOAD26SM100_TMEM_LOAD_16dp128b8xESY_S18_NS4_17SM75_U32x4_LDSM_NENS4_14SM90_TMA_STOREES18_NS4_17SM90_U32x4_STSM_NENS4_39AutoVectorizingCopyWithAssumedAlignmentILi128EEEEEEvvEEEEvNT_6ParamsE,"ax",@progbits
	.align	128
.text._ZN7cutlass13device_kernelINS_4gemm6kernel13GemmUniversalIN4cute5tupleIJiiiiEEENS1_10collective13CollectiveMmaINS1_35MainloopSm100TmaUmmaWarpSpecializedILi3ELi2ELi4ENS5_IJNS4_1CILi1EEESB_SB_EEEEENS5_IJNSA_ILi64EEESE_NSA_ILi32EEEEEENS_10tfloat32_tENS5_IJlSB_lEEESH_SI_NS4_8TiledMMAINS4_8MMA_AtomIJNS4_17SM100_MMA_TF32_SSISH_SH_fLi64ELi64ELNS4_4UMMA5MajorE0ELSN_0ELNSM_7ScaleInE0ELSO_0EEEEEENS4_6LayoutISC_NS5_IJNSA_ILi0EEESS_SS_EEEEENS5_IJNS4_10UnderscoreESV_SV_EEEEENS4_13SM90_TMA_LOADENS4_14ComposedLayoutINS4_7SwizzleILi3ELi4ELi3EEENS4_18smem_ptr_flag_bitsILi32EEENSR_INS5_IJNSA_ILi8EEESF_EEENS5_IJSF_SB_EEEEEEEvNS4_8identityESY_S18_vS19_EENS_8epilogue10collective18CollectiveEpilogueINS1B_23Sm100TmaWarpSpecializedILi3ELi2ELi16ELb1ELb0EEEJSG_NS5_IJNSR_ISE_SB_EENSR_ISF_SB_EEEEESH_SI_SH_SI_NS1B_6fusion15FusionCallbacksIS1F_NS1J_17LinearCombinationISH_fSH_fLNS_15FloatRoundStyleE2EEESG_S1I_JEEENS4_5SM1004TMEM4LOAD26SM100_TMEM_LOAD_16dp128b8xESY_S18_NS4_17SM75_U32x4_LDSM_NENS4_14SM90_TMA_STOREES18_NS4_17SM90_U32x4_STSM_NENS4_39AutoVectorizingCopyWithAssumedAlignmentILi128EEEEEEvvEEEEvNT_6ParamsE:
        .type           _ZN7cutlass13device_kernelINS_4gemm6kernel13GemmUniversalIN4cute5tupleIJiiiiEEENS1_10collective13CollectiveMmaINS1_35MainloopSm100TmaUmmaWarpSpecializedILi3ELi2ELi4ENS5_IJNS4_1CILi1EEESB_SB_EEEEENS5_IJNSA_ILi64EEESE_NSA_ILi32EEEEEENS_10tfloat32_tENS5_IJlSB_lEEESH_SI_NS4_8TiledMMAINS4_8MMA_AtomIJNS4_17SM100_MMA_TF32_SSISH_SH_fLi64ELi64ELNS4_4UMMA5MajorE0ELSN_0ELNSM_7ScaleInE0ELSO_0EEEEEENS4_6LayoutISC_NS5_IJNSA_ILi0EEESS_SS_EEEEENS5_IJNS4_10UnderscoreESV_SV_EEEEENS4_13SM90_TMA_LOADENS4_14ComposedLayoutINS4_7SwizzleILi3ELi4ELi3EEENS4_18smem_ptr_flag_bitsILi32EEENSR_INS5_IJNSA_ILi8EEESF_EEENS5_IJSF_SB_EEEEEEEvNS4_8identityESY_S18_vS19_EENS_8epilogue10collective18CollectiveEpilogueINS1B_23Sm100TmaWarpSpecializedILi3ELi2ELi16ELb1ELb0EEEJSG_NS5_IJNSR_ISE_SB_EENSR_ISF_SB_EEEEESH_SI_SH_SI_NS1B_6fusion15FusionCallbacksIS1F_NS1J_17LinearCombinationISH_fSH_fLNS_15FloatRoundStyleE2EEESG_S1I_JEEENS4_5SM1004TMEM4LOAD26SM100_TMEM_LOAD_16dp128b8xESY_S18_NS4_17SM75_U32x4_LDSM_NENS4_14SM90_TMA_STOREES18_NS4_17SM90_U32x4_STSM_NENS4_39AutoVectorizingCopyWithAssumedAlignmentILi128EEEEEEvvEEEEvNT_6ParamsE,@function
        .size           _ZN7cutlass13device_kernelINS_4gemm6kernel13GemmUniversalIN4cute5tupleIJiiiiEEENS1_10collective13CollectiveMmaINS1_35MainloopSm100TmaUmmaWarpSpecializedILi3ELi2ELi4ENS5_IJNS4_1CILi1EEESB_SB_EEEEENS5_IJNSA_ILi64EEESE_NSA_ILi32EEEEEENS_10tfloat32_tENS5_IJlSB_lEEESH_SI_NS4_8TiledMMAINS4_8MMA_AtomIJNS4_17SM100_MMA_TF32_SSISH_SH_fLi64ELi64ELNS4_4UMMA5MajorE0ELSN_0ELNSM_7ScaleInE0ELSO_0EEEEEENS4_6LayoutISC_NS5_IJNSA_ILi0EEESS_SS_EEEEENS5_IJNS4_10UnderscoreESV_SV_EEEEENS4_13SM90_TMA_LOADENS4_14ComposedLayoutINS4_7SwizzleILi3ELi4ELi3EEENS4_18smem_ptr_flag_bitsILi32EEENSR_INS5_IJNSA_ILi8EEESF_EEENS5_IJSF_SB_EEEEEEEvNS4_8identityESY_S18_vS19_EENS_8epilogue10collective18CollectiveEpilogueINS1B_23Sm100TmaWarpSpecializedILi3ELi2ELi16ELb1ELb0EEEJSG_NS5_IJNSR_ISE_SB_EENSR_ISF_SB_EEEEESH_SI_SH_SI_NS1B_6fusion15FusionCallbacksIS1F_NS1J_17LinearCombinationISH_fSH_fLNS_15FloatRoundStyleE2EEESG_S1I_JEEENS4_5SM1004TMEM4LOAD26SM100_TMEM_LOAD_16dp128b8xESY_S18_NS4_17SM75_U32x4_LDSM_NENS4_14SM90_TMA_STOREES18_NS4_17SM90_U32x4_STSM_NENS4_39AutoVectorizingCopyWithAssumedAlignmentILi128EEEEEEvvEEEEvNT_6ParamsE,(.L_x_151 - _ZN7cutlass13device_kernelINS_4gemm6kernel13GemmUniversalIN4cute5tupleIJiiiiEEENS1_10collective13CollectiveMmaINS1_35MainloopSm100TmaUmmaWarpSpecializedILi3ELi2ELi4ENS5_IJNS4_1CILi1EEESB_SB_EEEEENS5_IJNSA_ILi64EEESE_NSA_ILi32EEEEEENS_10tfloat32_tENS5_IJlSB_lEEESH_SI_NS4_8TiledMMAINS4_8MMA_AtomIJNS4_17SM100_MMA_TF32_SSISH_SH_fLi64ELi64ELNS4_4UMMA5MajorE0ELSN_0ELNSM_7ScaleInE0ELSO_0EEEEEENS4_6LayoutISC_NS5_IJNSA_ILi0EEESS_SS_EEEEENS5_IJNS4_10UnderscoreESV_SV_EEEEENS4_13SM90_TMA_LOADENS4_14ComposedLayoutINS4_7SwizzleILi3ELi4ELi3EEENS4_18smem_ptr_flag_bitsILi32EEENSR_INS5_IJNSA_ILi8EEESF_EEENS5_IJSF_SB_EEEEEEEvNS4_8identityESY_S18_vS19_EENS_8epilogue10collective18CollectiveEpilogueINS1B_23Sm100TmaWarpSpecializedILi3ELi2ELi16ELb1ELb0EEEJSG_NS5_IJNSR_ISE_SB_EENSR_ISF_SB_EEEEESH_SI_SH_SI_NS1B_6fusion15FusionCallbacksIS1F_NS1J_17LinearCombinationISH_fSH_fLNS_15FloatRoundStyleE2EEESG_S1I_JEEENS4_5SM1004TMEM4LOAD26SM100_TMEM_LOAD_16dp128b8xESY_S18_NS4_17SM75_U32x4_LDSM_NENS4_14SM90_TMA_STOREES18_NS4_17SM90_U32x4_STSM_NENS4_39AutoVectorizingCopyWithAssumedAlignmentILi128EEEEEEvvEEEEvNT_6ParamsE)
        .other          _ZN7cutlass13device_kernelINS_4gemm6kernel13GemmUniversalIN4cute5tupleIJiiiiEEENS1_10collective13CollectiveMmaINS1_35MainloopSm100TmaUmmaWarpSpecializedILi3ELi2ELi4ENS5_IJNS4_1CILi1EEESB_SB_EEEEENS5_IJNSA_ILi64EEESE_NSA_ILi32EEEEEENS_10tfloat32_tENS5_IJlSB_lEEESH_SI_NS4_8TiledMMAINS4_8MMA_AtomIJNS4_17SM100_MMA_TF32_SSISH_SH_fLi64ELi64ELNS4_4UMMA5MajorE0ELSN_0ELNSM_7ScaleInE0ELSO_0EEEEEENS4_6LayoutISC_NS5_IJNSA_ILi0EEESS_SS_EEEEENS5_IJNS4_10UnderscoreESV_SV_EEEEENS4_13SM90_TMA_LOADENS4_14ComposedLayoutINS4_7SwizzleILi3ELi4ELi3EEENS4_18smem_ptr_flag_bitsILi32EEENSR_INS5_IJNSA_ILi8EEESF_EEENS5_IJSF_SB_EEEEEEEvNS4_8identityESY_S18_vS19_EENS_8epilogue10collective18CollectiveEpilogueINS1B_23Sm100TmaWarpSpecializedILi3ELi2ELi16ELb1ELb0EEEJSG_NS5_IJNSR_ISE_SB_EENSR_ISF_SB_EEEEESH_SI_SH_SI_NS1B_6fusion15FusionCallbacksIS1F_NS1J_17LinearCombinationISH_fSH_fLNS_15FloatRoundStyleE2EEESG_S1I_JEEENS4_5SM1004TMEM4LOAD26SM100_TMEM_LOAD_16dp128b8xESY_S18_NS4_17SM75_U32x4_LDSM_NENS4_14SM90_TMA_STOREES18_NS4_17SM90_U32x4_STSM_NENS4_39AutoVectorizingCopyWithAssumedAlignmentILi128EEEEEEvvEEEEvNT_6ParamsE,@"STO_CUDA_ENTRY STV_DEFAULT"
_ZN7cutlass13device_kernelINS_4gemm6kernel13GemmUniversalIN4cute5tupleIJiiiiEEENS1_10collective13CollectiveMmaINS1_35MainloopSm100TmaUmmaWarpSpecializedILi3ELi2ELi4ENS5_IJNS4_1CILi1EEESB_SB_EEEEENS5_IJNSA_ILi64EEESE_NSA_ILi32EEEEEENS_10tfloat32_tENS5_IJlSB_lEEESH_SI_NS4_8TiledMMAINS4_8MMA_AtomIJNS4_17SM100_MMA_TF32_SSISH_SH_fLi64ELi64ELNS4_4UMMA5MajorE0ELSN_0ELNSM_7ScaleInE0ELSO_0EEEEEENS4_6LayoutISC_NS5_IJNSA_ILi0EEESS_SS_EEEEENS5_IJNS4_10UnderscoreESV_SV_EEEEENS4_13SM90_TMA_LOADENS4_14ComposedLayoutINS4_7SwizzleILi3ELi4ELi3EEENS4_18smem_ptr_flag_bitsILi32EEENSR_INS5_IJNSA_ILi8EEESF_EEENS5_IJSF_SB_EEEEEEEvNS4_8identityESY_S18_vS19_EENS_8epilogue10collective18CollectiveEpilogueINS1B_23Sm100TmaWarpSpecializedILi3ELi2ELi16ELb1ELb0EEEJSG_NS5_IJNSR_ISE_SB_EENSR_ISF_SB_EEEEESH_SI_SH_SI_NS1B_6fusion15FusionCallbacksIS1F_NS1J_17LinearCombinationISH_fSH_fLNS_15FloatRoundStyleE2EEESG_S1I_JEEENS4_5SM1004TMEM4LOAD26SM100_TMEM_LOAD_16dp128b8xESY_S18_NS4_17SM75_U32x4_LDSM_NENS4_14SM90_TMA_STOREES18_NS4_17SM90_U32x4_STSM_NENS4_39AutoVectorizingCopyWithAssumedAlignmentILi128EEEEEEvvEEEEvNT_6ParamsE:
[----:B------:R-:W1:Y:S01]  /*0000*/  LDC R1, c[0x0][0x37c] ;  /* 0x0000df00ff017b82 */ /* 0x000e620000000800 */
[----:B------:R-:W2:Y:S01]  /*0010*/  S2R R79, SR_TID.X ;  /* 0x00000000004f7919 */ /* 0x000ea20000002100 */
[----:B------:R-:W3:Y:S01]  /*0020*/  LDCU.64 UR4, c[0x0][0x890] ;  /* 0x00011200ff0477ac */ /* 0x000ee20008000a00 */
[----:B------:R-:W-:Y:S02]  /*0030*/  PRMT R67, RZ, 0x7610, R67 ;  /* 0x00007610ff437816 */ /* 0x000fe40000000043 */
[----:B------:R-:W-:Y:S01]  /*0040*/  ELECT P5, URZ, PT ;  /* 0x0000000000ff782f */ /* 0x000fe200038a0000 */
[----:B------:R-:W4:Y:S01]  /*0050*/  LDCU.64 UR46, c[0x0][0x358] ;  /* 0x00006b00ff2e77ac */ /* 0x000f220008000a00 */
[----:B---3--:R-:W-:-:S04]  /*0060*/  UISETP.NE.U32.AND UP0, UPT, UR4, URZ, UPT ;  /* 0x000000ff0400728c */ /* 0x008fc8000bf05070 */
[----:B------:R-:W-:Y:S01]  /*0070*/  UISETP.NE.AND.EX UP0, UPT, UR5, URZ, UPT, UP0 ;  /* 0x000000ff0500728c */ /* 0x000fe2000bf05300 */
[----:B--2---:R-:W-:-:S05]  /*0080*/  SHF.R.U32.HI R73, RZ, 0x5, R79 ;  /* 0x00000005ff497819 */ /* 0x004fca000001164f */
[----:B------:R-:W2:Y:S02]  /*0090*/  SHFL.IDX PT, R0, R73, RZ, 0x1f ;  /* 0x00001fff49007589 */ /* 0x000ea400000e0000 */
[----:B--2---:R-:W-:Y:S01]  /*00a0*/  R2UR UR8, R0 ;  /* 0x00000000000872ca */ /* 0x004fe200000e0000 */
[----:B-1--4-:R-:W-:-:S14]  /*00b0*/  BRA.U UP0, `(.L_x_0) ;  /* 0x00000001002c7547 */ /* 0x012fdc000b800000 */
[----:B------:R-:W1:Y:S02]  /*00c0*/  LDCU.64 UR6, c[0x0][0x888] ;  /* 0x00011100ff0677ac */ /* 0x000e640008000a00 */
[----:B-1----:R-:W-:-:S04]  /*00d0*/  UISETP.NE.U32.AND UP0, UPT, UR6, URZ, UPT ;  /* 0x000000ff0600728c */ /* 0x002fc8000bf05070 */
[----:B------:R-:W-:-:S09]  /*00e0*/  UISETP.NE.AND.EX UP0, UPT, UR7, URZ, UPT, UP0 ;  /* 0x000000ff0700728c */ /* 0x000fd2000bf05300 */
[----:B------:R-:W-:Y:S05]  /*00f0*/  BRA.U !UP0, `(.L_x_1) ;  /* 0x0000000108107547 */ /* 0x000fea000b800000 */
[----:B------:R-:W1:Y:S02]  /*0100*/  LDC.64 R2, c[0x0][0x888] ;  /* 0x00022200ff027b82 */ /* 0x000e640000000a00 */
[----:B-1----:R1:W5:Y:S01]  /*0110*/  LDG.E R35, desc[UR46][R2.64] ;  /* 0x0000002e02237981 */ /* 0x002362000c1e1900 */
[----:B------:R-:W-:Y:S01]  /*0120*/  HFMA2 R67, -RZ, RZ, 0, 5.9604644775390625e-08 ;  /* 0x00000001ff437431 */ /* 0x000fe200000001ff */
[----:B------:R-:W-:Y:S05]  /*0130*/  BRA `(.L_x_0) ;  /* 0x00000000000c7947 */ /* 0x000fea0003800000 */
.L_x_1:
[----:B------:R-:W1:Y:S01]  /*0140*/  LDCU UR6, c[0x0][0x880] ;  /* 0x00011000ff0677ac */ /* 0x000e620008000800 */
[----:B------:R-:W-:Y:S01]  /*0150*/  HFMA2 R67, -RZ, RZ, 0, 5.9604644775390625e-08 ;  /* 0x00000001ff437431 */ /* 0x000fe200000001ff */
[----:B-1----:R-:W-:-:S07]  /*0160*/  MOV R35, UR6 ;  /* 0x0000000600237c02 */ /* 0x002fce0008000f00 */
.L_x_0:
[----:B------:R-:W2:Y:S02]  /*0170*/  LDCU.64 UR6, c[0x0][0x8b0] ;  /* 0x00011600ff0677ac */ /* 0x000ea40008000a00 */
[----:B--2---:R-:W-:-:S04]  /*0180*/  UISETP.NE.U32.AND UP0, UPT, UR6, URZ, UPT ;  /* 0x000000ff0600728c */ /* 0x004fc8000bf05070 */
[----:B------:R-:W-:-:S09]  /*0190*/  UISETP.NE.AND.EX UP0, UPT, UR7, URZ, UPT, UP0 ;  /* 0x000000ff0700728c */ /* 0x000fd2000bf05300 */
[----:B------:R-:W-:Y:S05]  /*01a0*/  BRA.U UP0, `(.L_x_2) ;  /* 0x0000000100247547 */ /* 0x000fea000b800000 */
[----:B------:R-:W2:Y:S02]  /*01b0*/  LDCU.64 UR6, c[0x0][0x8a8] ;  /* 0x00011500ff0677ac */ /* 0x000ea40008000a00 */
[----:B--2---:R-:W-:-:S04]  /*01c0*/  UISETP.NE.U32.AND UP0, UPT, UR6, URZ, UPT ;  /* 0x000000ff0600728c */ /* 0x004fc8000bf05070 */
[----:B------:R-:W-:-:S09]  /*01d0*/  UISETP.NE.AND.EX UP0, UPT, UR7, URZ, UPT, UP0 ;  /* 0x000000ff0700728c */ /* 0x000fd2000bf05300 */
[----:B------:R-:W-:Y:S05]  /*01e0*/  BRA.U !UP0, `(.L_x_3) ;  /* 0x00000001080c7547 */ /* 0x000fea000b800000 */
[----:B-1----:R-:W1:Y:S02]  /*01f0*/  LDC.64 R2, c[0x0][0x8a8] ;  /* 0x00022a00ff027b82 */ /* 0x002e640000000a00 */
[----:B-1----:R2:W5:Y:S01]  /*0200*/  LDG.E R33, desc[UR46][R2.64] ;  /* 0x0000002e02217981 */ /* 0x002562000c1e1900 */
[----:B------:R-:W-:Y:S05]  /*0210*/  BRA `(.L_x_2) ;  /* 0x0000000000087947 */ /* 0x000fea0003800000 */
.L_x_3:
[----:B------:R-:W2:Y:S02]  /*0220*/  LDCU UR6, c[0x0][0x8a0] ;  /* 0x00011400ff0677ac */ /* 0x000ea40008000800 */
[----:B--2---:R-:W-:Y:S02]  /*0230*/  MOV R33, UR6 ;  /* 0x0000000600217c02 */ /* 0x004fe40008000f00 */
.L_x_2:
[----:B------:R-:W-:Y:S01]  /*0240*/  IMAD.U32 R0, RZ, RZ, UR8 ;  /* 0x00000008ff007e24 */ /* 0x000fe2000f8e00ff */
[----:B------:R-:W-:Y:S04]  /*0250*/  BSSY.RECONVERGENT B0, `(.L_x_4) ;  /* 0x000000c000007945 */ /* 0x000fe80003800200 */
[C---:B------:R-:W-:Y:S02]  /*0260*/  ISETP.NE.OR P1, PT, R0.reuse, 0x1, !P5 ;  /* 0x000000010000780c */ /* 0x040fe40006f25670 */
[----:B------:R-:W-:-:S11]  /*0270*/  ISETP.NE.OR P0, PT, R0, 0x3, !P5 ;  /* 0x000000030000780c */ /* 0x000fd60006f05670 */
[----:B------:R-:W-:Y:S05]  /*0280*/  @P1 BRA `(.L_x_5) ;  /* 0x0000000000201947 */ /* 0x000fea0003800000 */
[----:B------:R-:W3:Y:S02]  /*0290*/  LDCU.64 UR6, c[0x0][0x348] ;  /* 0x00006900ff0677ac */ /* 0x000ee40008000a00 */
[----:B---3--:R-:W-:Y:S02]  /*02a0*/  UIADD3 UR10, UP1, UPT, UR6, 0x80, URZ ;  /* 0x00000080060a7890 */ /* 0x008fe4000ff3e0ff */
[----:B------:R-:W-:Y:S02]  /*02b0*/  UIADD3 UR6, UP0, UPT, UR6, 0x180, URZ ;  /* 0x0000018006067890 */ /* 0x000fe4000ff1e0ff */
[----:B------:R-:W-:Y:S02]  /*02c0*/  UIADD3.X UR11, UPT, UPT, URZ, UR7, URZ, UP1, !UPT ;  /* 0x00000007ff0b7290 */ /* 0x000fe40008ffe4ff */
[----:B------:R-:W-:-:S07]  /*02d0*/  UIADD3.X UR7, UPT, UPT, URZ, UR7, URZ, UP0, !UPT ;  /* 0x00000007ff077290 */ /* 0x000fce00087fe4ff */
[----:B------:R3:W-:Y:S02]  /*02e0*/  UTMACCTL.PF [UR10] ;  /* 0x000000000a0079b9 */ /* 0x0007e40008040000 */
[----:B------:R3:W-:Y:S02]  /*02f0*/  UTMACCTL.PF [UR6] ;  /* 0x00000000060079b9 */ /* 0x0007e40008040000 */
[----:B---3--:R-:W-:Y:S01]  /*0300*/  NOP ;  /* 0x0000000000007918 */ /* 0x008fe20000000000 */
.L_x_5:
[----:B------:R-:W-:Y:S05]  /*0310*/  BSYNC.RECONVERGENT B0 ;  /* 0x0000000000007941 */ /* 0x000fea0003800200 */
.L_x_4:
[----:B------:R-:W-:Y:S04]  /*0320*/  BSSY.RECONVERGENT B0, `(.L_x_6) ;  /* 0x000000a000007945 */ /* 0x000fe80003800200 */
        /* <DEDUP_REMOVED lines=9> */
.L_x_7:
[----:B------:R-:W-:Y:S05]  /*03c0*/  BSYNC.RECONVERGENT B0 ;  /* 0x0000000000007941 */ /* 0x000fea0003800200 */
.L_x_6:
[----:B------:R-:W3:Y:S01]  /*03d0*/  LDCU.64 UR6, c[0x0][0x888] ;  /* 0x00011100ff0677ac */ /* 0x000ee20008000a00 */
[----:B------:R-:W-:Y:S02]  /*03e0*/  UISETP.EQ.U32.AND UP1, UPT, UR4, URZ, UPT ;  /* 0x000000ff0400728c */ /* 0x000fe4000bf22070 */
[----:B------:R-:W-:Y:S02]  /*03f0*/  UPLOP3.LUT UP2, UPT, UPT, UPT, UPT, 0x80, 0x8 ;  /* 0x000000000008789c */ /* 0x000fe40003f4f070 */
[----:B---3--:R-:W-:-:S04]  /*0400*/  UISETP.NE.U32.AND UP0, UPT, UR6, URZ, UPT ;  /* 0x000000ff0600728c */ /* 0x008fc8000bf05070 */
[----:B------:R-:W-:-:S04]  /*0410*/  UISETP.NE.AND.EX UP0, UPT, UR7, URZ, UPT, UP0 ;  /* 0x000000ff0700728c */ /* 0x000fc8000bf05300 */
[----:B------:R-:W-:-:S04]  /*0420*/  UISETP.EQ.OR.EX UP3, UPT, UR5, URZ, !UP0, UP1 ;  /* 0x000000ff0500728c */ /* 0x000fc8000c762710 */
[----:B------:R-:W-:-:S05]  /*0430*/  UP2UR UR53, UPR, URZ, 0x8 ;  /* 0x00000008ff357883 */ /* 0x000fca0008000000 */
[----:B------:R-:W-:Y:S07]  /*0440*/  BRA.U !UP3, `(.L_x_8) ;  /* 0x000000010b207547 */ /* 0x000fee000b800000 */
[----:B------:R-:W-:Y:S01]  /*0450*/  UISETP.NE.U32.AND UP2, UPT, UR4, URZ, UPT ;  /* 0x000000ff0400728c */ /* 0x000fe2000bf45070 */
[----:B-----5:R-:W-:Y:S01]  /*0460*/  FSETP.NEU.AND P0, PT, R35, RZ, PT ;  /* 0x000000ff2300720b */ /* 0x020fe20003f0d000 */
[----:B------:R-:W-:Y:S02]  /*0470*/  USEL UR4, URZ, 0xffffffff, UP0 ;  /* 0xffffffffff047887 */ /* 0x000fe40008000000 */
[----:B------:R-:W-:-:S10]  /*0480*/  UISETP.NE.AND.EX UP2, UPT, UR5, URZ, UPT, UP2 ;  /* 0x000000ff0500728c */ /* 0x000fd4000bf45320 */
[----:B------:R-:W-:Y:S01]  /*0490*/  VOTEU.ANY UP1, P0 ;  /* 0x0000000000ff7886 */ /* 0x000fe20000020100 */
[----:B------:R-:W-:-:S04]  /*04a0*/  @!UP2 USEL UR4, URZ, 0xffffffff, UP1 ;  /* 0xffffffffff04a887 */ /* 0x000fc80008800000 */
[----:B------:R-:W-:-:S04]  /*04b0*/  ULOP3.LUT UR4, UR4, 0x1, URZ, 0xc0, !UPT ;  /* 0x0000000104047892 */ /* 0x000fc8000f8ec0ff */
[----:B------:R-:W-:-:S11]  /*04c0*/  UISETP.NE.U32.AND UP2, UPT, UR4, 0x1, UPT ;  /* 0x000000010400788c */ /* 0x000fd6000bf45070 */
.L_x_8:
[----:B-12---:R-:W1:Y:S01]  /*04d0*/  SHFL.IDX PT, R2, R73, RZ, 0x1f ;  /* 0x00001fff49027589 */ /* 0x006e6200000e0000 */
[----:B------:R-:W-:-:S04]  /*04e0*/  UISETP.NE.AND UP1, UPT, UR8, 0x2, UPT ;  /* 0x000000020800788c */ /* 0x000fc8000bf25270 */
[----:B------:R-:W-:Y:S01]  /*04f0*/  USEL UR6, URZ, 0x1, UP1 ;  /* 0x00000001ff067887 */ /* 0x000fe20008800000 */
[----:B-1----:R-:W-:-:S13]  /*0500*/  ISETP.NE.AND P0, PT, R2, RZ, PT ;  /* 0x000000ff0200720c */ /* 0x002fda0003f05270 */
[----:B------:R-:W-:Y:S05]  /*0510*/  @P0 BRA `(.L_x_9) ;  /* 0x0000000000400947 */ /* 0x000fea0003800000 */
[----:B------:R-:W1:Y:S01]  /*0520*/  S2UR UR5, SR_CgaCtaId ;  /* 0x00000000000579c3 */ /* 0x000e620000008800 */
[----:B------:R-:W-:Y:S01]  /*0530*/  UMOV UR7, 0x400 ;  /* 0x0000040000077882 */ /* 0x000fe20000000000 */
[----:B------:R-:W-:Y:S01]  /*0540*/  UMOV UR4, 0x1 ;  /* 0x0000000100047882 */ /* 0x000fe20000000000 */
[----:B------:R-:W-:Y:S01]  /*0550*/  ELECT P0, URZ, PT ;  /* 0x0000000000ff782f */ /* 0x000fe20003800000 */
[----:B------:R-:W-:-:S04]  /*0560*/  UIADD3 UR10, UPT, UPT, -UR4, 0x100000, URZ ;  /* 0x00100000040a7890 */ /* 0x000fc8000fffe1ff */
[----:B------:R-:W-:Y:S02]  /*0570*/  USHF.L.U32 UR11, UR10, 0xb, URZ ;  /* 0x0000000b0a0b7899 */ /* 0x000fe400080006ff */
[----:B------:R-:W-:Y:S02]  /*0580*/  USHF.L.U32 UR10, UR10, 0x1, URZ ;  /* 0x000000010a0a7899 */ /* 0x000fe400080006ff */
[----:B-1----:R-:W-:Y:S01]  /*0590*/  ULEA UR5, UR5, UR7, 0x18 ;  /* 0x0000000705057291 */ /* 0x002fe2000f8ec0ff */
[----:B------:R-:W1:Y:S11]  /*05a0*/  FENCE.VIEW.ASYNC.S ;  /* 0x00000000000073c6 */ /* 0x000e760000000000 */
[----:B-1----:R1:W2:Y:S01]  /*05b0*/  SYNCS.EXCH.64 URZ, [UR5], UR10 ;  /* 0x0000000a05ff75b2 */ /* 0x0022a20008000100 */
[----:B------:R1:W3:Y:S01]  /*05c0*/  SYNCS.EXCH.64 URZ, [UR5+0x18], UR10 ;  /* 0x0000180a05ff75b2 */ /* 0x0002e20008000100 */
[----:B------:R1:W4:Y:S01]  /*05d0*/  SYNCS.EXCH.64 URZ, [UR5+0x8], UR10 ;  /* 0x0000080a05ff75b2 */ /* 0x0003220008000100 */
[----:B------:R1:W1:Y:S01]  /*05e0*/  SYNCS.EXCH.64 URZ, [UR5+0x20], UR10 ;  /* 0x0000200a05ff75b2 */ /* 0x0002620008000100 */
[----:B------:R1:W1:Y:S01]  /*05f0*/  SYNCS.EXCH.64 URZ, [UR5+0x10], UR10 ;  /* 0x0000100a05ff75b2 */ /* 0x0002620008000100 */
[----:B------:R1:W1:Y:S01]  /*0600*/  SYNCS.EXCH.64 URZ, [UR5+0x28], UR10 ;  /* 0x0000280a05ff75b2 */ /* 0x0002620008000100 */
[----:B------:R-:W-:Y:S01]  /*0610*/  NOP ;  /* 0x0000000000007918 */ /* 0x000fe20000000000 */
.L_x_9:
[----:B------:R-:W2:Y:S01]  /*0620*/  SHFL.IDX PT, R2, R73, RZ, 0x1f ;  /* 0x00001fff49027589 */ /* 0x000ea200000e0000 */
[----:B------:R-:W-:Y:S01]  /*0630*/  NOP ;  /* 0x0000000000007918 */ /* 0x000fe20000000000 */
[----:B--2---:R-:W-:-:S13]  /*0640*/  ISETP.NE.AND P0, PT, R2, 0x1, PT ;  /* 0x000000010200780c */ /* 0x004fda0003f05270 */
[----:B------:R-:W-:Y:S05]  /*0650*/  @P0 BRA `(.L_x_10) ;  /* 0x0000000000500947 */ /* 0x000fea0003800000 */
[----:B------:R-:W2:Y:S01]  /*0660*/  S2UR UR7, SR_CgaCtaId ;  /* 0x00000000000779c3 */ /* 0x000ea20000008800 */
[----:B------:R-:W-:Y:S01]  /*0670*/  UMOV UR9, 0x400 ;  /* 0x0000040000097882 */ /* 0x000fe20000000000 */
[----:B-1----:R-:W-:Y:S01]  /*0680*/  UMOV UR5, 0x20 ;  /* 0x0000002000057882 */ /* 0x002fe20000000000 */
[----:B------:R-:W-:Y:S01]  /*0690*/  UMOV UR4, 0x80 ;  /* 0x0000008000047882 */ /* 0x000fe20000000000 */
[----:B------:R-:W-:-:S04]  /*06a0*/  UIADD3 UR10, UPT, UPT, -UR5, 0x100000, URZ ;  /* 0x00100000050a7890 */ /* 0x000fc8000fffe1ff */
[----:B------:R-:W-:Y:S02]  /*06b0*/  USHF.L.U32 UR11, UR10, 0xb, URZ ;  /* 0x0000000b0a0b7899 */ /* 0x000fe400080006ff */
[----:B------:R-:W-:Y:S02]  /*06c0*/  USHF.L.U32 UR10, UR10, 0x1, URZ ;  /* 0x000000010a0a7899 */ /* 0x000fe400080006ff */
[----:B------:R-:W-:-:S04]  /*06d0*/  UIADD3 UR4, UPT, UPT, -UR4, 0x100000, URZ ;  /* 0x0010000004047890 */ /* 0x000fc8000fffe1ff */
[----:B------:R-:W-:Y:S02]  /*06e0*/  USHF.L.U32 UR5, UR4, 0xb, URZ ;  /* 0x0000000b04057899 */ /* 0x000fe400080006ff */
[----:B------:R-:W-:Y:S01]  /*06f0*/  USHF.L.U32 UR4, UR4, 0x1, URZ ;  /* 0x0000000104047899 */ /* 0x000fe200080006ff */
[----:B------:R-:W-:Y:S01]  /*0700*/  ELECT P0, URZ, PT ;  /* 0x0000000000ff782f */ /* 0x000fe20003800000 */
[----:B--2---:R-:W-:Y:S01]  /*0710*/  ULEA UR7, UR7, UR9, 0x18 ;  /* 0x0000000907077291 */ /* 0x004fe2000f8ec0ff */
[----:B------:R-:W1:Y:S11]  /*0720*/  FENCE.VIEW.ASYNC.S ;  /* 0x00000000000073c6 */ /* 0x000e760000000000 */
[----:B-1----:R2:W1:Y:S01]  /*0730*/  SYNCS.EXCH.64 URZ, [UR7+0x30], UR10 ;  /* 0x0000300a07ff75b2 */ /* 0x0024620008000100 */
[----:B------:R2:W1:Y:S01]  /*0740*/  SYNCS.EXCH.64 URZ, [UR7+0x48], UR4 ;  /* 0x0000480407ff75b2 */ /* 0x0004620008000100 */
[----:B------:R2:W1:Y:S01]  /*0750*/  SYNCS.EXCH.64 URZ, [UR7+0x38], UR10 ;  /* 0x0000380a07ff75b2 */ /* 0x0004620008000100 */
[----:B------:R2:W1:Y:S01]  /*0760*/  SYNCS.EXCH.64 URZ, [UR7+0x50], UR4 ;  /* 0x0000500407ff75b2 */ /* 0x0004620008000100 */
[----:B------:R2:W1:Y:S01]  /*0770*/  SYNCS.EXCH.64 URZ, [UR7+0x40], UR10 ;  /* 0x0000400a07ff75b2 */ /* 0x0004620008000100 */
[----:B------:R2:W1:Y:S02]  /*0780*/  SYNCS.EXCH.64 URZ, [UR7+0x58], UR4 ;  /* 0x0000580407ff75b2 */ /* 0x0004640008000100 */
[----:B--2---:R-:W-:Y:S01]  /*0790*/  NOP ;  /* 0x0000000000007918 */ /* 0x004fe20000000000 */
.L_x_10:
[----:B------:R-:W2:Y:S01]  /*07a0*/  SHFL.IDX PT, R2, R73, RZ, 0x1f ;  /* 0x00001fff49027589 */ /* 0x000ea200000e0000 */
[----:B------:R-:W-:Y:S01]  /*07b0*/  NOP ;  /* 0x0000000000007918 */ /* 0x000fe20000000000 */
[----:B--2---:R-:W-:-:S13]  /*07c0*/  ISETP.NE.AND P0, PT, R2, 0x3, PT ;  /* 0x000000030200780c */ /* 0x004fda0003f05270 */
[----:B------:R-:W-:Y:S05]  /*07d0*/  @P0 BRA `(.L_x_11) ;  /* 0x0000000000300947 */ /* 0x000fea0003800000 */
[----:B-1----:R-:W1:Y:S01]  /*07e0*/  S2UR UR5, SR_CgaCtaId ;  /* 0x00000000000579c3 */ /* 0x002e620000008800 */
        /* <DEDUP_REMOVED lines=8> */
[----:B-1----:R2:W1:Y:S01]  /*0870*/  SYNCS.EXCH.64 URZ, [UR5+0x60], UR10 ;  /* 0x0000600a05ff75b2 */ /* 0x0024620008000100 */
[----:B------:R2:W1:Y:S02]  /*0880*/  SYNCS.EXCH.64 URZ, [UR5+0x68], UR10 ;  /* 0x0000680a05ff75b2 */ /* 0x0004640008000100 */
[----:B--2---:R-:W-:Y:S01]  /*0890*/  NOP ;  /* 0x0000000000007918 */ /* 0x004fe20000000000 */
.L_x_11:
[----:B------:R-:W2:Y:S01]  /*08a0*/  SHFL.IDX PT, R2, R73, RZ, 0x1f ;  /* 0x00001fff49027589 */ /* 0x000ea200000e0000 */
[----:B------:R-:W-:Y:S01]  /*08b0*/  NOP ;  /* 0x0000000000007918 */ /* 0x000fe20000000000 */
[----:B--2---:R-:W-:-:S13]  /*08c0*/  ISETP.NE.AND P0, PT, R2, 0x4, PT ;  /* 0x000000040200780c */ /* 0x004fda0003f05270 */
[----:B------:R-:W-:Y:S05]  /*08d0*/  @P0 BRA `(.L_x_12) ;  /* 0x00000000004c0947 */ /* 0x000fea0003800000 */
[----:B-1----:R-:W1:Y:S01]  /*08e0*/  S2UR UR5, SR_CgaCtaId ;  /* 0x00000000000579c3 */ /* 0x002e620000008800 */
[----:B------:R-:W-:Y:S01]  /*08f0*/  UMOV UR9, 0x100 ;  /* 0x0000010000097882 */ /* 0x000fe20000000000 */
[----:B------:R-:W-:Y:S01]  /*0900*/  UMOV UR7, 0x400 ;  /* 0x0000040000077882 */ /* 0x000fe20000000000 */
[----:B------:R-:W-:Y:S01]  /*0910*/  USEL UR9, UR9, 0xe0, UP2 ;  /* 0x000000e009097887 */ /* 0x000fe20009000000 */
[----:B------:R-:W-:Y:S01]  /*0920*/  UMOV UR4, 0x1 ;  /* 0x0000000100047882 */ /* 0x000fe20000000000 */
[----:B------:R-:W-:Y:S01]  /*0930*/  ELECT P0, URZ, PT ;  /* 0x0000000000ff782f */ /* 0x000fe20003800000 */
[----:B------:R-:W-:-:S04]  /*0940*/  UIADD3 UR10, UPT, UPT, -UR4, 0x100000, URZ ;  /* 0x00100000040a7890 */ /* 0x000fc8000fffe1ff */
[----:B------:R-:W-:Y:S02]  /*0950*/  USHF.L.U32 UR11, UR10, 0xb, URZ ;  /* 0x0000000b0a0b7899 */ /* 0x000fe400080006ff */
[----:B------:R-:W-:Y:S02]  /*0960*/  USHF.L.U32 UR10, UR10, 0x1, URZ ;  /* 0x000000010a0a7899 */ /* 0x000fe400080006ff */
[----:B------:R-:W-:-:S04]  /*0970*/  UIADD3 UR12, UPT, UPT, -UR9, 0x100000, URZ ;  /* 0x00100000090c7890 */ /* 0x000fc8000fffe1ff */
[----:B------:R-:W-:Y:S02]  /*0980*/  USHF.L.U32 UR13, UR12, 0xb, URZ ;  /* 0x0000000b0c0d7899 */ /* 0x000fe400080006ff */
[----:B------:R-:W-:Y:S02]  /*0990*/  USHF.L.U32 UR12, UR12, 0x1, URZ ;  /* 0x000000010c0c7899 */ /* 0x000fe400080006ff */
[----:B-1----:R-:W-:Y:S01]  /*09a0*/  ULEA UR5, UR5, UR7, 0x18 ;  /* 0x0000000705057291 */ /* 0x002fe2000f8ec0ff */
[----:B------:R-:W1:Y:S11]  /*09b0*/  FENCE.VIEW.ASYNC.S ;  /* 0x00000000000073c6 */ /* 0x000e760000000000 */
[----:B-1----:R2:W1:Y:S01]  /*09c0*/  SYNCS.EXCH.64 URZ, [UR5+0x70], UR10 ;  /* 0x0000700a05ff75b2 */ /* 0x0024620008000100 */
[----:B------:R2:W1:Y:S01]  /*09d0*/  SYNCS.EXCH.64 URZ, [UR5+0x80], UR12 ;  /* 0x0000800c05ff75b2 */ /* 0x0004620008000100 */
[----:B------:R2:W1:Y:S01]  /*09e0*/  SYNCS.EXCH.64 URZ, [UR5+0x78], UR10 ;  /* 0x0000780a05ff75b2 */ /* 0x0004620008000100 */
[----:B------:R2:W1:Y:S02]  /*09f0*/  SYNCS.EXCH.64 URZ, [UR5+0x88], UR12 ;  /* 0x0000880c05ff75b2 */ /* 0x0004640008000100 */
[----:B--2---:R-:W-:Y:S01]  /*0a00*/  NOP ;  /* 0x0000000000007918 */ /* 0x004fe20000000000 */
.L_x_12:
        /* <DEDUP_REMOVED lines=22> */
[----:B------:R2:W1:Y:S01]  /*0b70*/  SYNCS.EXCH.64 URZ, [UR7+0xc0], UR4 ;  /* 0x0000c00407ff75b2 */ /* 0x0004620008000100 */
[----:B------:R2:W1:Y:S01]  /*0b80*/  SYNCS.EXCH.64 URZ, [UR7+0xa8], UR10 ;  /* 0x0000a80a07ff75b2 */ /* 0x0004620008000100 */
[----:B------:R2:W1:Y:S02]  /*0b90*/  SYNCS.EXCH.64 URZ, [UR7+0xc8], UR4 ;  /* 0x0000c80407ff75b2 */ /* 0x0004640008000100 */
[----:B--2---:R-:W-:Y:S01]  /*0ba0*/  NOP ;  /* 0x0000000000007918 */ /* 0x004fe20000000000 */
.L_x_13:
        /* <DEDUP_REMOVED lines=18> */
.L_x_14:
[----:B-1----:R-:W1:Y:S01]  /*0cd0*/  S2UR UR5, SR_CTAID.X ;  /* 0x00000000000579c3 */ /* 0x002e620000002500 */
[----:B------:R-:W-:-:S05]  /*0ce0*/  CS2R.32 R68, SR_CgaSize ;  /* 0x0000000000447805 */ /* 0x000fca0000008a00 */
[----:B------:R-:W-:-:S05]  /*0cf0*/  IMAD R68, R68, -0xa0, RZ ;  /* 0xffffff6044447824 */ /* 0x000fca00078e02ff */
[----:B------:R-:W-:-:S14]  /*0d00*/  R2UR UR9, R68 ;  /* 0x00000000440972ca */ /* 0x000fdc00000e0000 */
[----:B------:R-:W2:Y:S01]  /*0d10*/  LDCU UR9, c[0x0][UR9+0x2b0] ;  /* 0x00005600090977ac */ /* 0x000ea20008000800 */
[----:B------:R-:W-:Y:S01]  /*0d20*/  NOP ;  /* 0x0000000000007918 */ /* 0x000fe20000000000 */
[----:B------:R-:W-:-:S05]  /*0d30*/  CS2R.32 R68, SR_CgaSize ;  /* 0x0000000000447805 */ /* 0x000fca0000008a00 */
[----:B------:R-:W-:-:S05]  /*0d40*/  IMAD R68, R68, -0xa0, RZ ;  /* 0xffffff6044447824 */ /* 0x000fca00078e02ff */
[----:B------:R-:W-:-:S14]  /*0d50*/  R2UR UR7, R68 ;  /* 0x00000000440772ca */ /* 0x000fdc00000e0000 */
[----:B------:R-:W3:Y:S01]  /*0d60*/  LDCU UR7, c[0x0][UR7+0x2b4] ;  /* 0x00005680070777ac */ /* 0x000ee20008000800 */
[----:B------:R-:W4:Y:S08]  /*0d70*/  S2UR UR4, SR_CTAID.Y ;  /* 0x00000000000479c3 */ /* 0x000f300000002600 */
[----:B------:R-:W3:Y:S01]  /*0d80*/  LDC R9, c[0x0][0xb24] ;  /* 0x0002c900ff097b82 */ /* 0x000ee20000000800 */
[----:B-1----:R-:W-:-:S02]  /*0d90*/  I2FP.F32.U32 R4, UR5 ;  /* 0x0000000500047c45 */ /* 0x002fc40008201000 */
[----:B------:R-:W-:-:S05]  /*0da0*/  CS2R.32 R5, SR_CgaSize ;  /* 0x0000000000057805 */ /* 0x000fca0000008a00 */
[----:B------:R-:W-:-:S06]  /*0db0*/  IMAD R5, R5, -0xa0, RZ ;  /* 0xffffff6005057824 */ /* 0x000fcc00078e02ff */
[----:B------:R-:W1:Y:S01]  /*0dc0*/  LDC R5, c[0x0][R5+0x2a0] ;  /* 0x0000a80005057b82 */ /* 0x000e620000000800 */
[----:B------:R-:W-:Y:S01]  /*0dd0*/  MOV R21, UR5 ;  /* 0x0000000500157c02 */ /* 0x000fe20008000f00 */
[----:B--2---:R-:W-:Y:S01]  /*0de0*/  FMUL R4, R4, UR9 ;  /* 0x0000000904047c20 */ /* 0x004fe20008400000 */
[----:B----4-:R-:W-:Y:S02]  /*0df0*/  I2FP.F32.U32 R2, UR4 ;  /* 0x0000000400027c45 */ /* 0x010fe40008201000 */
[----:B------:R-:W-:-:S05]  /*0e00*/  CS2R.32 R3, SR_CgaSize ;  /* 0x0000000000037805 */ /* 0x000fca0000008a00 */
[----:B------:R-:W-:-:S06]  /*0e10*/  IMAD R3, R3, -0xa0, RZ ;  /* 0xffffff6003037824 */ /* 0x000fcc00078e02ff */
[----:B------:R-:W2:Y:S01]  /*0e20*/  LDC R3, c[0x0][R3+0x2a4] ;  /* 0x0000a90003037b82 */ /* 0x000ea20000000800 */
[----:B------:R-:W4:Y:S01]  /*0e30*/  F2I.U32.TRUNC.NTZ R68, R4 ;  /* 0x0000000400447305 */ /* 0x000f22000020f000 */
[----:B------:R-:W-:Y:S01]  /*0e40*/  MOV R20, UR4 ;  /* 0x0000000400147c02 */ /* 0x000fe20008000f00 */
[----:B---3--:R-:W-:-:S05]  /*0e50*/  FMUL R2, R2, UR7 ;  /* 0x0000000702027c20 */ /* 0x008fca0008400000 */
[----:B------:R-:W-:Y:S01]  /*0e60*/  BAR.SYNC.DEFER_BLOCKING 0x0 ;  /* 0x0000000000007b1d */ /* 0x000fe20000010000 */
[----:B------:R-:W-:-:S05]  /*0e70*/  ISETP.GE.AND P0, PT, R9, 0x1, PT ;  /* 0x000000010900780c */ /* 0x000fca0003f06270 */
[----:B------:R-:W3:Y:S02]  /*0e80*/  F2I.U32.TRUNC.NTZ R66, R2 ;  /* 0x0000000200427305 */ /* 0x000ee4000020f000 */
[----:B------:R-:W2:Y:S01]  /*0e90*/  S2UR UR36, SR_CTAID.Z ;  /* 0x00000000002479c3 */ /* 0x000ea20000002700 */
[----:B----4-:R-:W-:-:S05]  /*0ea0*/  IADD3 R68, PT, PT, -R68, RZ, RZ ;  /* 0x000000ff44447210 */ /* 0x010fca0007ffe1ff */
[----:B-1----:R-:W-:Y:S01]  /*0eb0*/  IMAD R68, R5, R68, UR5 ;  /* 0x0000000505447e24 */ /* 0x002fe2000f8e0244 */
[----:B---3--:R-:W-:-:S05]  /*0ec0*/  IADD3 R66, PT, PT, -R66, RZ, RZ ;  /* 0x000000ff42427210 */ /* 0x008fca0007ffe1ff */
[----:B--2---:R-:W-:Y:S01]  /*0ed0*/  IMAD R66, R3, R66, UR4 ;  /* 0x0000000403427e24 */ /* 0x004fe2000f8e0242 */
[----:B------:R-:W-:Y:S06]  /*0ee0*/  @!P0 BRA `(.L_x_15) ;  /* 0x0000000000b88947 */ /* 0x000fec0003800000 */
[----:B------:R-:W1:Y:S01]  /*0ef0*/  LDC.64 R4, c[0x0][0xb18] ;  /* 0x0002c600ff047b82 */ /* 0x000e620000000a00 */
[----:B------:R-:W-:-:S07]  /*0f00*/  ISETP.NE.AND P0, PT, R9, 0x1, PT ;  /* 0x000000010900780c */ /* 0x000fce0003f05270 */
[----:B------:R-:W2:Y:S08]  /*0f10*/  LDC R10, c[0x0][0xb0c] ;  /* 0x0002c300ff0a7b82 */ /* 0x000eb00000000800 */
[----:B------:R-:W3:Y:S08]  /*0f20*/  LDC R11, c[0x0][0x370] ;  /* 0x0000dc00ff0b7b82 */ /* 0x000ef00000000800 */
[----:B------:R-:W4:Y:S01]  /*0f30*/  LDC R12, c[0x0][0x374] ;  /* 0x0000dd00ff0c7b82 */ /* 0x000f220000000800 */
[----:B-1----:R-:W-:-:S07]  /*0f40*/  ISETP.NE.AND P1, PT, R4, 0x1, PT ;  /* 0x000000010400780c */ /* 0x002fce0003f25270 */
[----:B------:R-:W3:Y:S01]  /*0f50*/  LDC.64 R6, c[0x0][0xb10] ;  /* 0x0002c400ff067b82 */ /* 0x000ee20000000a00 */
[----:B--2---:R-:W-:-:S07]  /*0f60*/  ISETP.NE.AND P2, PT, R10, 0x1, PT ;  /* 0x000000010a00780c */ /* 0x004fce0003f45270 */
[----:B------:R-:W1:Y:S08]  /*0f70*/  LDC R8, c[0x0][0xb20] ;  /* 0x0002c800ff087b82 */ /* 0x000e700000000800 */
[----:B------:R-:W2:Y:S01]  /*0f80*/  LDC.64 R2, c[0x0][0xb28] ;  /* 0x0002ca00ff027b82 */ /* 0x000ea20000000a00 */
[----:B----4-:R-:W-:-:S04]  /*0f90*/  IMAD.HI.U32 R13, R12, R5, RZ ;  /* 0x000000050c0d7227 */ /* 0x010fc800078e00ff */
[----:B------:R-:W-:-:S04]  /*0fa0*/  IMAD.HI.U32 R5, R20, R5, RZ ;  /* 0x0000000514057227 */ /* 0x000fc800078e00ff */
[----:B---3--:R-:W-:-:S04]  /*0fb0*/  IMAD.HI.U32 R14, R11, R6, RZ ;  /* 0x000000060b0e7227 */ /* 0x008fc800078e00ff */
[C---:B------:R-:W-:Y:S01]  /*0fc0*/  IMAD.HI.U32 R16, R21.reuse, R6, RZ ;  /* 0x0000000615107227 */ /* 0x040fe200078e00ff */
[-C--:B------:R-:W-:Y:S02]  /*0fd0*/  @P2 SHF.R.U32.HI R11, RZ, R7.reuse, R14 ;  /* 0x00000007ff0b2219 */ /* 0x080fe4000001160e */
[-C--:B-1----:R-:W-:Y:S02]  /*0fe0*/  @P1 SHF.R.U32.HI R12, RZ, R8.reuse, R13 ;  /* 0x00000008ff0c1219 */ /* 0x082fe4000001160d */
[----:B------:R-:W-:Y:S02]  /*0ff0*/  SHF.R.U32.HI R5, RZ, R8, R5 ;  /* 0x00000008ff057219 */ /* 0x000fe40000011605 */
[----:B------:R-:W-:Y:S02]  /*1000*/  SHF.R.U32.HI R16, RZ, R7, R16 ;  /* 0x00000007ff107219 */ /* 0x000fe40000011610 */
[----:B------:R-:W-:Y:S01]  /*1010*/  SEL R5, R20, R5, !P1 ;  /* 0x0000000514057207 */ /* 0x000fe20004800000 */
[----:B--2---:R-:W-:Y:S01]  /*1020*/  IMAD.HI.U32 R14, R12, R2, RZ ;  /* 0x000000020c0e7227 */ /* 0x004fe200078e00ff */
[----:B------:R-:W-:-:S02]  /*1030*/  SEL R7, R21, R16, !P2 ;  /* 0x0000001015077207 */ /* 0x000fc40005000000 */
[----:B------:R-:W-:Y:S01]  /*1040*/  IADD3 R13, PT, PT, -R5, RZ, RZ ;  /* 0x000000ff050d7210 */ /* 0x000fe20007ffe1ff */
[----:B------:R-:W-:Y:S01]  /*1050*/  IMAD.HI.U32 R6, R11, R2, RZ ;  /* 0x000000020b067227 */ /* 0x000fe200078e00ff */
[----:B------:R-:W-:-:S03]  /*1060*/  @P0 SHF.R.U32.HI R12, RZ, R3, R14 ;  /* 0x00000003ff0c0219 */ /* 0x000fc6000001160e */
[----:B------:R-:W-:Y:S01]  /*1070*/  IMAD R13, R4, R13, R20 ;  /* 0x0000000d040d7224 */ /* 0x000fe200078e0214 */
[----:B------:R-:W-:Y:S01]  /*1080*/  @P0 SHF.R.U32.HI R11, RZ, R3, R6 ;  /* 0x00000003ff0b0219 */ /* 0x000fe20000011606 */
[----:B------:R-:W-:-:S04]  /*1090*/  IMAD R12, R12, R9, RZ ;  /* 0x000000090c0c7224 */ /* 0x000fc800078e02ff */
[----:B------:R-:W-:Y:S01]  /*10a0*/  IMAD R6, R11, R9, RZ ;  /* 0x000000090b067224 */ /* 0x000fe200078e02ff */
[----:B------:R-:W-:-:S04]  /*10b0*/  ISETP.GE.AND P1, PT, R5, R12, PT ;  /* 0x0000000c0500720c */ /* 0x000fc80003f26270 */
[----:B------:R-:W-:Y:S01]  /*10c0*/  ISETP.GE.OR P1, PT, R7, R6, P1 ;  /* 0x000000060700720c */ /* 0x000fe20000f26670 */
[----:B------:R-:W-:-:S05]  /*10d0*/  IMAD.HI.U32 R6, R5, R2, RZ ;  /* 0x0000000205067227 */ /* 0x000fca00078e00ff */
[----:B------:R-:W-:-:S04]  /*10e0*/  SHF.R.U32.HI R6, RZ, R3, R6 ;  /* 0x00000003ff067219 */ /* 0x000fc80000011606 */
[----:B------:R-:W-:-:S03]  /*10f0*/  SEL R6, R5, R6, !P0 ;  /* 0x0000000605067207 */ /* 0x000fc60004000000 */
[----:B------:R-:W-:Y:S01]  /*1100*/  @!P1 IMAD.HI.U32 R8, R7, R2, RZ ;  /* 0x0000000207089227 */ /* 0x000fe200078e00ff */
[----:B------:R-:W-:-:S04]  /*1110*/  IADD3 R2, PT, PT, -R6, RZ, RZ ;  /* 0x000000ff06027210 */ /* 0x000fc80007ffe1ff */
[----:B------:R-:W-:Y:S01]  /*1120*/  @!P1 SHF.R.U32.HI R8, RZ, R3, R8 ;  /* 0x00000003ff089219 */ /* 0x000fe20000011608 */
[----:B------:R-:W-:-:S03]  /*1130*/  IMAD R2, R9, R2, R5 ;  /* 0x0000000209027224 */ /* 0x000fc600078e0205 */
[----:B------:R-:W-:-:S05]  /*1140*/  @!P1 SEL R3, R7, R8, !P0 ;  /* 0x0000000807039207 */ /* 0x000fca0004000000 */
[--C-:B------:R-:W-:Y:S02]  /*1150*/  @!P1 IMAD.IADD R6, R6, 0x1, -R3.reuse ;  /* 0x0000000106069824 */ /* 0x100fe400078e0a03 */
[----:B------:R-:W-:Y:S01]  /*1160*/  @!P1 IMAD R3, R2, R11, R3 ;  /* 0x0000000b02039224 */ /* 0x000fe200078e0203 */
[----:B------:R-:W-:Y:S01]  /*1170*/  IADD3 R2, PT, PT, -R7, RZ, RZ ;  /* 0x000000ff07027210 */ /* 0x000fe20007ffe1ff */
[----:B------:R-:W-:Y:S02]  /*1180*/  @!P1 IMAD R5, R6, R9, R7 ;  /* 0x0000000906059224 */ /* 0x000fe400078e0207 */
[----:B------:R-:W-:Y:S02]  /*1190*/  @!P1 IMAD.MOV.U32 R7, RZ, RZ, R3 ;  /* 0x000000ffff079224 */ /* 0x000fe400078e0003 */
[----:B------:R-:W-:Y:S02]  /*11a0*/  IMAD R2, R10, R2, R21 ;  /* 0x000000020a027224 */ /* 0x000fe400078e0215 */
[----:B------:R-:W-:-:S02]  /*11b0*/  IMAD R20, R5, R4, R13 ;  /* 0x0000000405147224 */ /* 0x000fc400078e020d */
[----:B------:R-:W-:Y:S02]  /*11c0*/  IMAD R21, R7, R10, R2 ;  /* 0x0000000a07157224 */ /* 0x000fe400078e0202 */
.L_x_15:
[----:B------:R-:W1:Y:S01]  /*11d0*/  LDCU UR4, c[0x0][0xb30] ;  /* 0x00016600ff0477ac */ /* 0x000e620008000800 */
[----:B------:R-:W2:Y:S08]  /*11e0*/  S2UR UR37, SR_CgaCtaId ;  /* 0x00000000002579c3 */ /* 0x000eb00000008800 */
[----:B------:R-:W3:Y:S01]  /*11f0*/  LDC R26, c[0x0][0xb24] ;  /* 0x0002c900ff1a7b82 */ /* 0x000ee20000000800 */
[----:B-1----:R-:W-:-:S09]  /*1200*/  UISETP.NE.AND UP1, UPT, UR4, 0x1, UPT ;  /* 0x000000010400788c */ /* 0x002fd2000bf25270 */
[----:B--2---:R-:W-:Y:S05]  /*1210*/  BRA.U UP1, `(.L_x_16) ;  /* 0x0000000101407547 */ /* 0x004fea000b800000 */
[----:B------:R-:W1:Y:S08]  /*1220*/  LDC.64 R4, c[0x0][0xb10] ;  /* 0x0002c400ff047b82 */ /* 0x000e700000000a00 */
[----:B------:R-:W2:Y:S08]  /*1230*/  LDC.64 R2, c[0x0][0xb18] ;  /* 0x0002c600ff027b82 */ /* 0x000eb00000000a00 */
[----:B------:R-:W4:Y:S08]  /*1240*/  LDC R6, c[0x0][0xb20] ;  /* 0x0002c800ff067b82 */ /* 0x000f300000000800 */
[----:B------:R-:W3:Y:S01]  /*1250*/  LDC R8, c[0x0][0xb0c] ;  /* 0x0002c300ff087b82 */ /* 0x000ee20000000800 */
[----:B-1----:R-:W-:-:S05]  /*1260*/  IMAD.HI.U32 R4, R21, R4, RZ ;  /* 0x0000000415047227 */ /* 0x002fca00078e00ff */
[----:B------:R-:W-:Y:S01]  /*1270*/  SHF.R.U32.HI R4, RZ, R5, R4 ;  /* 0x00000005ff047219 */ /* 0x000fe20000011604 */
[----:B--2---:R-:W-:Y:S01]  /*1280*/  IMAD.HI.U32 R3, R20, R3, RZ ;  /* 0x0000000314037227 */ /* 0x004fe200078e00ff */
[----:B------:R-:W-:-:S04]  /*1290*/  ISETP.NE.AND P0, PT, R2, 0x1, PT ;  /* 0x000000010200780c */ /* 0x000fc80003f05270 */
[----:B----4-:R-:W-:-:S04]  /*12a0*/  SHF.R.U32.HI R3, RZ, R6, R3 ;  /* 0x00000006ff037219 */ /* 0x010fc80000011603 */
[----:B------:R-:W-:Y:S02]  /*12b0*/  SEL R3, R20, R3, !P0 ;  /* 0x0000000314037207 */ /* 0x000fe40004000000 */
[----:B---3--:R-:W-:-:S04]  /*12c0*/  ISETP.NE.AND P1, PT, R8, 0x1, PT ;  /* 0x000000010800780c */ /* 0x008fc80003f25270 */
[----:B------:R-:W-:-:S05]  /*12d0*/  SEL R4, R21, R4, !P1 ;  /* 0x0000000415047207 */ /* 0x000fca0004800000 */
[----:B------:R-:W-:Y:S02]  /*12e0*/  IMAD.IADD R5, R3, 0x1, -R4 ;  /* 0x0000000103057824 */ /* 0x000fe400078e0a04 */
[----:B------:R-:W-:Y:S02]  /*12f0*/  IMAD.IADD R3, R4, 0x1, -R3 ;  /* 0x0000000104037824 */ /* 0x000fe400078e0a03 */
[----:B------:R-:W-:Y:S02]  /*1300*/  IMAD R21, R5, R8, R21 ;  /* 0x0000000805157224 */ /* 0x000fe400078e0215 */
[----:B------:R-:W-:-:S07]  /*1310*/  IMAD R20, R3, R2, R20 ;  /* 0x0000000203147224 */ /* 0x000fce00078e0214 */
.L_x_16:
[----:B------:R-:W-:Y:S01]  /*1320*/  BAR.SYNC.DEFER_BLOCKING 0x0 ;  /* 0x0000000000007b1d */ /* 0x000fe20000010000 */
[----:B------:R-:W-:Y:S01]  /*1330*/  UISETP.NE.AND UP1, UPT, UR8, 0x2, UPT ;  /* 0x000000020800788c */ /* 0x000fe2000bf25270 */
[----:B------:R-:W-:Y:S02]  /*1340*/  ISETP.NE.OR P5, PT, R0, 0x2, !P5 ;  /* 0x000000020000780c */ /* 0x000fe40006fa5670 */
[----:B------:R-:W-:-:S06]  /*1350*/  LOP3.LUT R2, R79, 0x1f, RZ, 0xc0, !PT ;  /* 0x0000001f4f027812 */ /* 0x000fcc00078ec0ff */
[----:B------:R-:W-:Y:S05]  /*1360*/  BRA.U UP1, `(.L_x_17) ;  /* 0x0000001101347547 */ /* 0x000fea000b800000 */
[----:B------:R-:W1:Y:S01]  /*1370*/  LDCU UR13, c[0x0][0x38c] ;  /* 0x00007180ff0d77ac */ /* 0x000e620008000800 */
[----:B------:R-:W2:Y:S01]  /*1380*/  LDC R9, c[0x0][0x370] ;  /* 0x0000dc00ff097b82 */ /* 0x000ea20000000800 */
[----:B------:R-:W-:Y:S01]  /*1390*/  PLOP3.LUT P1, PT, PT, PT, UP2, 0x80, 0x8 ;  /* 0x000000000008781c */ /* 0x000fe20003f2f028 */
[----:B------:R-:W-:Y:S01]  /*13a0*/  HFMA2 R12, -RZ, RZ, 0, 0 ;  /* 0x00000000ff0c7431 */ /* 0x000fe200000001ff */
[----:B------:R-:W-:Y:S01]  /*13b0*/  ISETP.EQ.OR P4, PT, R2, RZ, P5 ;  /* 0x000000ff0200720c */ /* 0x000fe20002f82670 */
[----:B------:R-:W-:Y:S01]  /*13c0*/  IMAD.MOV.U32 R15, RZ, RZ, 0x1 ;  /* 0x00000001ff0f7424 */ /* 0x000fe200078e00ff */
[----:B------:R-:W-:Y:S01]  /*13d0*/  PLOP3.LUT P1, PT, P1, PT, PT, 0x8, 0x80 ;  /* 0x000000000080781c */ /* 0x000fe20000f2e170 */
[----:B------:R-:W-:Y:S01]  /*13e0*/  IMAD.MOV.U32 R14, RZ, RZ, RZ ;  /* 0x000000ffff0e7224 */ /* 0x000fe200078e00ff */
[----:B------:R-:W-:Y:S01]  /*13f0*/  MOV R8, 0x1 ;  /* 0x0000000100087802 */ /* 0x000fe20000000f00 */
[----:B------:R-:W4:Y:S01]  /*1400*/  LDC R0, c[0x0][0x374] ;  /* 0x0000dd00ff007b82 */ /* 0x000f220000000800 */
[----:B------:R-:W-:Y:S01]  /*1410*/  IMAD.MOV.U32 R10, RZ, RZ, RZ ;  /* 0x000000ffff0a7224 */ /* 0x000fe200078e00ff */
[----:B------:R-:W2:Y:S01]  /*1420*/  LDCU.64 UR22, c[0x0][0x348] ;  /* 0x00006900ff1677ac */ /* 0x000ea20008000a00 */
[----:B------:R-:W-:Y:S01]  /*1430*/  UMOV UR6, URZ ;  /* 0x000000ff00067c82 */ /* 0x000fe20008000000 */
[----:B-1----:R-:W-:-:S04]  /*1440*/  UIADD3 UR5, UPT, UPT, UR13, 0x1f, URZ ;  /* 0x0000001f0d057890 */ /* 0x002fc8000fffe0ff */
[----:B------:R-:W-:-:S04]  /*1450*/  USHF.R.S32.HI UR4, URZ, 0x1f, UR5 ;  /* 0x0000001fff047899 */ /* 0x000fc80008011405 */
[----:B------:R-:W-:-:S04]  /*1460*/  ULEA.HI UR4, UR4, UR5, URZ, 0x5 ;  /* 0x0000000504047291 */ /* 0x000fc8000f8f28ff */
[----:B------:R-:W-:Y:S02]  /*1470*/  USHF.R.S32.HI UR15, URZ, 0x5, UR4 ;  /* 0x00000005ff0f7899 */ /* 0x000fe40008011404 */
[----:B------:R-:W-:Y:S02]  /*1480*/  UIADD3 UR4, UPT, UPT, UR13, -0x1, URZ ;  /* 0xffffffff0d047890 */ /* 0x000fe4000fffe0ff */
[----:B------:R-:W-:Y:S02]  /*1490*/  UISETP.LT.U32.AND UP0, UPT, UR15, 0x3, UPT ;  /* 0x000000030f00788c */ /* 0x000fe4000bf01070 */
[----:B------:R-:W-:Y:S02]  /*14a0*/  UISETP.GE.U32.AND UP1, UPT, UR4, -0x3f, UPT ;  /* 0xffffffc10400788c */ /* 0x000fe4000bf26070 */
[----:B------:R-:W-:Y:S02]  /*14b0*/  USEL UR14, UR15, 0x3, UP0 ;  /* 0x000000030f0e7887 */ /* 0x000fe40008000000 */
[----:B------:R-:W-:-:S02]  /*14c0*/  UIADD3 UR13, UPT, UPT, UR13, 0x3e, URZ ;  /* 0x0000003e0d0d7890 */ /* 0x000fc4000fffe0ff */
[----:B------:R-:W-:Y:S02]  /*14d0*/  UIADD3 UR5, UPT, UPT, UR14, -0x1, URZ ;  /* 0xffffffff0e057890 */ /* 0x000fe4000fffe0ff */
[----:B------:R-:W-:-:S03]  /*14e0*/  UIADD3 UR7, UPT, UPT, UR15, -UR14, URZ ;  /* 0x8000000e0f077290 */ /* 0x000fc6000fffe0ff */
[----:B------:R-:W-:-:S04]  /*14f0*/  @UP1 UIADD3 UR5, UPT, UPT, UR14, URZ, URZ ;  /* 0x000000ff0e051290 */ /* 0x000fc8000fffe0ff */
[----:B--2---:R-:W-:-:S12]  /*1500*/  UIADD3 UR5, UPT, UPT, UR5, 0x1, URZ ;  /* 0x0000000105057890 */ /* 0x004fd8000fffe0ff */
.L_x_35:
[----:B------:R-:W-:Y:S01]  /*1510*/  UISETP.NE.AND UP0, UPT, UR37, URZ, UPT ;  /* 0x000000ff2500728c */ /* 0x000fe2000bf05270 */
[----:B------:R-:W1:Y:S08]  /*1520*/  S2UR UR37, SR_CgaCtaId ;  /* 0x00000000002579c3 */ /* 0x000e700000008800 */
[----:B------:R-:W-:Y:S05]  /*1530*/  BRA.U UP0, `(.L_x_18) ;  /* 0x0000000100347547 */ /* 0x000fea000b800000 */
[----:B------:R-:W2:Y:S01]  /*1540*/  S2R R2, SR_CgaCtaId ;  /* 0x0000000000027919 */ /* 0x000ea20000008800 */
[----:B------:R-:W-:-:S04]  /*1550*/  MOV R3, 0x400 ;  /* 0x0000040000037802 */ /* 0x000fc80000000f00 */
[----:B--2---:R-:W-:Y:S02]  /*1560*/  LEA R3, R2, R3, 0x18 ;  /* 0x0000000302037211 */ /* 0x004fe400078ec0ff */
[----:B------:R-:W-:-:S03]  /*1570*/  SHF.L.U32 R2, R8, 0x1f, RZ ;  /* 0x0000001f08027819 */ /* 0x000fc600000006ff */
[----:B------:R-:W-:-:S04]  /*1580*/  IMAD R3, R10, 0x8, R3 ;  /* 0x000000080a037824 */ /* 0x000fc800078e0203 */
[----:B------:R-:W2:Y:S02]  /*1590*/  SYNCS.PHASECHK.TRANS64.TRYWAIT P0, [R3+URZ+0xe0], R2 ;  /* 0x0000e002030075a7 */ /* 0x000ea400080011ff */
[----:B--2---:R-:W-:Y:S05]  /*15a0*/  @!P0 BRA `(.L_x_19) ;  /* 0x0000005800788947 */ /* 0x004fea0003800000 */
.L_x_114:
[----:B------:R-:W-:Y:S01]  /*15b0*/  VIADD R10, R10, 0x1 ;  /* 0x000000010a0a7836 */ /* 0x000fe20000000000 */
[----:B------:R2:W-:Y:S04]  /*15c0*/  SYNCS.ARRIVE.TRANS64.A1T0 RZ, [R3+URZ+0xd0], RZ ;  /* 0x0000d0ff03ff79a7 */ /* 0x0005e800081000ff */
[----:B------:R-:W-:-:S04]  /*15d0*/  ISETP.NE.AND P0, PT, R10, 0x2, PT ;  /* 0x000000020a00780c */ /* 0x000fc80003f05270 */
[----:B------:R-:W-:Y:S02]  /*15e0*/  SEL R10, R10, RZ, P0 ;  /* 0x000000ff0a0a7207 */ /* 0x000fe40000000000 */
[----:B--2---:R-:W-:-:S04]  /*15f0*/  SEL R3, RZ, 0x1, P0 ;  /* 0x00000001ff037807 */ /* 0x004fc80000000000 */
[----:B------:R-:W-:-:S07]  /*1600*/  LOP3.LUT R8, R8, R3, RZ, 0x3c, !PT ;  /* 0x0000000308087212 */ /* 0x000fce00078e3cff */
.L_x_18:
[----:B------:R-:W-:Y:S01]  /*1610*/  UMOV UR4, 0x400 ;  /* 0x0000040000047882 */ /* 0x000fe20000000000 */
[----:B------:R-:W-:Y:S01]  /*1620*/  SHF.L.U32 R2, R15, 0x1f, RZ ;  /* 0x0000001f0f027819 */ /* 0x000fe200000006ff */
[----:B-1----:R-:W-:Y:S01]  /*1630*/  ULEA UR4, UR37, UR4, 0x18 ;  /* 0x0000000425047291 */ /* 0x002fe2000f8ec0ff */
[----:B------:R-:W-:Y:S01]  /*1640*/  R2UR UR35, R21 ;  /* 0x00000000152372ca */ /* 0x000fe200000e0000 */
[----:B------:R-:W-:Y:S01]  /*1650*/  UISETP.GE.U32.AND UP0, UPT, UR13, 0x3f, UPT ;  /* 0x0000003f0d00788c */ /* 0x000fe2000bf06070 */
[----:B------:R-:W-:Y:S01]  /*1660*/  R2UR UR11, R20 ;  /* 0x00000000140b72ca */ /* 0x000fe200000e0000 */
[----:B------:R-:W-:Y:S01]  /*1670*/  ULEA UR8, UR6, UR4, 0x3 ;  /* 0x0000000406087291 */ /* 0x000fe2000f8e18ff */
[----:B------:R-:W-:-:S08]  /*1680*/  UMOV UR24, URZ ;  /* 0x000000ff00187c82 */ /* 0x000fd00008000000 */
[----:B------:R1:W2:Y:S01]  /*1690*/  SYNCS.PHASECHK.TRANS64.TRYWAIT P0, [UR8+0x18], R2 ;  /* 0x00001802ff0075a7 */ /* 0x0002a20008001108 */
[----:B------:R-:W-:Y:S02]  /*16a0*/  USHF.L.U32 UR35, UR35, 0x6, URZ ;  /* 0x0000000623237899 */ /* 0x000fe400080006ff */
[----:B------:R-:W-:Y:S01]  /*16b0*/  USHF.L.U32 UR11, UR11, 0x6, URZ ;  /* 0x000000060b0b7899 */ /* 0x000fe200080006ff */
[----:B------:R-:W-:Y:S11]  /*16c0*/  BRA.U !UP0, `(.L_x_20) ;  /* 0x0000000108a47547 */ /* 0x000ff6000b800000 */
[----:B------:R-:W-:Y:S01]  /*16d0*/  UMOV UR16, URZ ;  /* 0x000000ff00107c82 */ /* 0x000fe20008000000 */
[----:B------:R-:W-:-:S05]  /*16e0*/  UMOV UR17, UR6 ;  /* 0x0000000600117c82 */ /* 0x000fca0008000000 */
.L_x_25:
[----:B-1----:R-:W-:Y:S01]  /*16f0*/  ULEA UR33, UR17, UR4, 0x3 ;  /* 0x0000000411217291 */ /* 0x002fe2000f8e18ff */
[----:B--2---:R-:W-:Y:S01]  /*1700*/  @!P5 MOV R3, 0x4000 ;  /* 0x000040000003d802 */ /* 0x004fe20000000f00 */
[----:B--2---:R-:W-:Y:S10]  /*1710*/  @P0 BRA `(.L_x_21) ;  /* 0x00000000000c0947 */ /* 0x004ff40003800000 */
[----:B------:R-:W-:-:S04]  /*1720*/  SHF.L.U32 R5, R15, 0x1f, RZ ;  /* 0x0000001f0f057819 */ /* 0x000fc800000006ff */
[----:B------:R-:W2:Y:S02]  /*1730*/  SYNCS.PHASECHK.TRANS64.TRYWAIT P0, [UR33+0x18], R5 ;  /* 0x00001805ff0075a7 */ /* 0x000ea40008001121 */
[----:B--2---:R-:W-:Y:S05]  /*1740*/  @!P0 BRA `(.L_x_22) ;  /* 0x0000005800248947 */ /* 0x004fea0003800000 */
.L_x_21:
[----:B------:R2:W-:Y:S01]  /*1750*/  @!P5 SYNCS.ARRIVE.TRANS64 RZ, [UR33], R3 ;  /* 0x00000003ffffd9a7 */ /* 0x0005e20008000021 */
[----:B------:R-:W-:Y:S04]  /*1760*/  BSSY.RECONVERGENT B0, `(.L_x_23) ;  /* 0x0000003000007945 */ /* 0x000fe80003800200 */
[----:B------:R-:W-:Y:S05]  /*1770*/  @P4 BRA `(.L_x_24) ;  /* 0x0000000000044947 */ /* 0x000fea0003800000 */
[----:B------:R-:W-:Y:S05]  /*1780*/  BPT.TRAP 0x1 ;  /* 0x000000040000795c */ /* 0x000fea0000300000 */
.L_x_24:
[----:B------:R-:W-:Y:S05]  /*1790*/  BSYNC.RECONVERGENT B0 ;  /* 0x0000000000007941 */ /* 0x000fea0003800200 */
.L_x_23:
[----:B------:R-:W-:Y:S02]  /*17a0*/  UIADD3 UR6, UPT, UPT, UR17, 0x1, URZ ;  /* 0x0000000111067890 */ /* 0x000fe4000fffe0ff */
[----:B------:R-:W-:Y:S02]  /*17b0*/  UIADD3 UR26, UP1, UPT, UR22, 0x80, URZ ;  /* 0x00000080161a7890 */ /* 0x000fe4000ff3e0ff */
[----:B------:R-:W-:Y:S02]  /*17c0*/  UISETP.NE.AND UP0, UPT, UR6, 0x3, UPT ;  /* 0x000000030600788c */ /* 0x000fe4000bf05270 */
[----:B------:R-:W-:Y:S02]  /*17d0*/  USHF.L.U32 UR34, UR16, 0x5, URZ ;  /* 0x0000000510227899 */ /* 0x000fe400080006ff */
[----:B------:R-:W-:Y:S02]  /*17e0*/  USEL UR9, URZ, 0x1, UP0 ;  /* 0x00000001ff097887 */ /* 0x000fe40008000000 */
[----:B------:R-:W-:-:S02]  /*17f0*/  USEL UR6, UR6, URZ, UP0 ;  /* 0x000000ff06067287 */ /* 0x000fc40008000000 */
[----:B------:R-:W-:Y:S02]  /*1800*/  UIADD3 UR20, UP0, UPT, UR22, 0x180, URZ ;  /* 0x0000018016147890 */ /* 0x000fe4000ff1e0ff */
[----:B------:R-:W-:Y:S01]  /*1810*/  ULEA UR8, UR6, UR4, 0x3 ;  /* 0x0000000406087291 */ /* 0x000fe2000f8e18ff */
[----:B------:R-:W-:Y:S01]  /*1820*/  LOP3.LUT R15, R15, UR9, RZ, 0x3c, !PT ;  /* 0x000000090f0f7c12 */ /* 0x000fe2000f8e3cff */
[----:B------:R-:W-:Y:S02]  /*1830*/  UIADD3.X UR27, UPT, UPT, URZ, UR23, URZ, UP1, !UPT ;  /* 0x00000017ff1b7290 */ /* 0x000fe40008ffe4ff */
[----:B------:R-:W-:Y:S01]  /*1840*/  UIADD3.X UR21, UPT, UPT, URZ, UR23, URZ, UP0, !UPT ;  /* 0x00000017ff157290 */ /* 0x000fe200087fe4ff */
[----:B-1----:R-:W-:Y:S01]  /*1850*/  SHF.L.U32 R2, R15, 0x1f, RZ ;  /* 0x0000001f0f027819 */ /* 0x002fe200000006ff */
[----:B------:R-:W-:Y:S01]  /*1860*/  UMOV UR18, 0x0 ;  /* 0x0000000000127882 */ /* 0x000fe20000000000 */
[----:B------:R-:W-:Y:S01]  /*1870*/  UMOV UR19, 0x10000000 ;  /* 0x1000000000137882 */ /* 0x000fe20000000000 */
[----:B------:R-:W-:Y:S01]  /*1880*/  UMOV UR12, UR36 ;  /* 0x00000024000c7c82 */ /* 0x000fe20008000000 */
[----:B------:R1:W1:Y:S01]  /*1890*/  SYNCS.PHASECHK.TRANS64.TRYWAIT P0, [UR8+0x18], R2 ;  /* 0x00001802ff0075a7 */ /* 0x0002620008001108 */
[----:B------:R-:W-:Y:S01]  /*18a0*/  ULEA UR8, UR17, UR4, 0xd ;  /* 0x0000000411087291 */ /* 0x000fe2000f8e68ff */
[----:B------:R-:W-:Y:S01]  /*18b0*/  UMOV UR9, UR33 ;  /* 0x0000002100097c82 */ /* 0x000fe20008000000 */
[----:B------:R-:W-:-:S02]  /*18c0*/  UMOV UR10, UR34 ;  /* 0x00000022000a7c82 */ /* 0x000fc40008000000 */
[----:B------:R-:W-:Y:S02]  /*18d0*/  UIADD3 UR32, UPT, UPT, UR8, 0x6800, URZ ;  /* 0x0000680008207890 */ /* 0x000fe4000fffe0ff */
[----:B------:R-:W-:Y:S02]  /*18e0*/  UIADD3 UR8, UPT, UPT, UR8, 0xc800, URZ ;  /* 0x0000c80008087890 */ /* 0x000fe4000fffe0ff */
[----:B------:R-:W-:Y:S01]  /*18f0*/  UIADD3 UR16, UPT, UPT, UR16, 0x1, URZ ;  /* 0x0000000110107890 */ /* 0x000fe2000fffe0ff */
[----:B------:R-:W-:Y:S01]  /*1900*/  UMOV UR24, UR5 ;  /* 0x0000000500187c82 */ /* 0x000fe20008000000 */
[----:B------:R-:W-:Y:S02]  /*1910*/  UMOV UR17, UR6 ;  /* 0x0000000600117c82 */ /* 0x000fe40008000000 */
[----:B------:R-:W-:Y:S01]  /*1920*/  UISETP.NE.AND UP0, UPT, UR16, UR5, UPT ;  /* 0x000000051000728c */ /* 0x000fe2000bf05270 */
[----:B------:R1:W-:Y:S02]  /*1930*/  UTMALDG.3D [UR32], [UR26], desc[UR18] ;  /* 0x000012201a0075b4 */ /* 0x0003e40008011000 */
[----:B------:R1:W-:Y:S06]  /*1940*/  UTMALDG.3D [UR8], [UR20], desc[UR18] ;  /* 0x00001208140075b4 */ /* 0x0003ec0008011000 */
[----:B------:R-:W-:Y:S05]  /*1950*/  BRA.U UP0, `(.L_x_25) ;  /* 0xfffffffd00647547 */ /* 0x000fea000b83ffff */
.L_x_20:
[----:B-1----:R-:W-:Y:S01]  /*1960*/  ULEA UR8, UR6, UR4, 0x3 ;  /* 0x0000000406087291 */ /* 0x002fe2000f8e18ff */
[----:B------:R-:W-:Y:S01]  /*1970*/  SHF.L.U32 R2, R15, 0x1f, RZ ;  /* 0x0000001f0f027819 */ /* 0x000fe200000006ff */
[----:B------:R-:W-:Y:S01]  /*1980*/  @!P1 SYNCS.ARRIVE.TRANS64.A1T0 RZ, [UR4+0x68], RZ ;  /* 0x000068ffffff99a7 */ /* 0x000fe20008100004 */
[----:B------:R-:W-:-:S06]  /*1990*/  UISETP.GT.AND UP0, UPT, UR15, UR14, UPT ;  /* 0x0000000e0f00728c */ /* 0x000fcc000bf04270 */
[----:B--2---:R1:W2:Y:S03]  /*19a0*/  SYNCS.PHASECHK.TRANS64.TRYWAIT P0, [UR8+0x18], R2 ;  /* 0x00001802ff0075a7 */ /* 0x0042a60008001108 */
[----:B------:R-:W-:Y:S05]  /*19b0*/  BRA.U !UP0, `(.L_x_26) ;  /* 0x0000000108a87547 */ /* 0x000fea000b800000 */
[----:B------:R-:W-:Y:S01]  /*19c0*/  UIADD3 UR21, UPT, UPT, UR7, UR24, URZ ;  /* 0x0000001807157290 */ /* 0x000fe2000fffe0ff */
[----:B------:R-:W-:-:S11]  /*19d0*/  UMOV UR25, UR6 ;  /* 0x0000000600197c82 */ /* 0x000fd60008000000 */
.L_x_31:
[----:B-1----:R-:W-:Y:S01]  /*19e0*/  ULEA UR17, UR25, UR4, 0x3 ;  /* 0x0000000419117291 */ /* 0x002fe2000f8e18ff */
[----:B--2---:R-:W-:Y:S01]  /*19f0*/  @!P5 MOV R3, 0x4000 ;  /* 0x000040000003d802 */ /* 0x004fe20000000f00 */
[----:B--2---:R-:W-:Y:S10]  /*1a00*/  @P0 BRA `(.L_x_27) ;  /* 0x00000000000c0947 */ /* 0x004ff40003800000 */
[----:B------:R-:W-:-:S04]  /*1a10*/  SHF.L.U32 R5, R15, 0x1f, RZ ;  /* 0x0000001f0f057819 */ /* 0x000fc800000006ff */
[----:B------:R-:W2:Y:S02]  /*1a20*/  SYNCS.PHASECHK.TRANS64.TRYWAIT P0, [UR17+0x18], R5 ;  /* 0x00001805ff0075a7 */ /* 0x000ea40008001111 */
[----:B--2---:R-:W-:Y:S05]  /*1a30*/  @!P0 BRA `(.L_x_28) ;  /* 0x0000005400808947 */ /* 0x004fea0003800000 */
.L_x_27:
[----:B------:R2:W-:Y:S01]  /*1a40*/  @!P5 SYNCS.ARRIVE.TRANS64 RZ, [UR17], R3 ;  /* 0x00000003ffffd9a7 */ /* 0x0005e20008000011 */
[----:B------:R-:W-:Y:S04]  /*1a50*/  BSSY.RECONVERGENT B0, `(.L_x_29) ;  /* 0x0000003000007945 */ /* 0x000fe80003800200 */
[----:B------:R-:W-:Y:S05]  /*1a60*/  @P4 BRA `(.L_x_30) ;  /* 0x0000000000044947 */ /* 0x000fea0003800000 */
[----:B------:R-:W-:Y:S05]  /*1a70*/  BPT.TRAP 0x1 ;  /* 0x000000040000795c */ /* 0x000fea0000300000 */
.L_x_30:
[----:B------:R-:W-:Y:S05]  /*1a80*/  BSYNC.RECONVERGENT B0 ;  /* 0x0000000000007941 */ /* 0x000fea0003800200 */
.L_x_29:
        /* <DEDUP_REMOVED lines=20> */
[----:B------:R-:W-:Y:S01]  /*1bd0*/  UIADD3 UR8, UPT, UPT, UR8, 0xc800, URZ ;  /* 0x0000c80008087890 */ /* 0x000fe2000fffe0ff */
[----:B------:R-:W-:Y:S01]  /*1be0*/  UMOV UR9, UR17 ;  /* 0x0000001100097c82 */ /* 0x000fe20008000000 */
[----:B------:R-:W-:Y:S01]  /*1bf0*/  UMOV UR10, UR18 ;  /* 0x00000012000a7c82 */ /* 0x000fe20008000000 */
[----:B------:R-:W-:Y:S01]  /*1c00*/  UIADD3 UR24, UPT, UPT, UR24, 0x1, URZ ;  /* 0x0000000118187890 */ /* 0x000fe2000fffe0ff */
[----:B------:R-:W-:-:S03]  /*1c10*/  UMOV UR25, UR6 ;  /* 0x0000000600197c82 */ /* 0x000fc60008000000 */
[----:B------:R1:W-:Y:S01]  /*1c20*/  UTMALDG.3D [UR16], [UR30], desc[UR26] ;  /* 0x00001a101e0075b4 */ /* 0x0003e20008011000 */
[----:B------:R-:W-:Y:S01]  /*1c30*/  UISETP.NE.AND UP0, UPT, UR24, UR21, UPT ;  /* 0x000000151800728c */ /* 0x000fe2000bf05270 */
[----:B------:R1:W-:Y:S08]  /*1c40*/  UTMALDG.3D [UR8], [UR28], desc[UR26] ;  /* 0x00001a081c0075b4 */ /* 0x0003f00008011000 */
[----:B------:R-:W-:Y:S05]  /*1c50*/  BRA.U UP0, `(.L_x_31) ;  /* 0xfffffffd00607547 */ /* 0x000fea000b83ffff */
.L_x_26:
[----:B-1----:R-:W-:Y:S01]  /*1c60*/  LEA R2, R14, UR4, 0x3 ;  /* 0x000000040e027c11 */ /* 0x002fe2000f8e18ff */
[----:B------:R-:W-:Y:S01]  /*1c70*/  NOP ;  /* 0x0000000000007918 */ /* 0x000fe20000000000 */
[----:B--2---:R-:W-:Y:S02]  /*1c80*/  SHF.L.U32 R3, R12, 0x1f, RZ ;  /* 0x0000001f0c037819 */ /* 0x004fe400000006ff */
[----:B------:R-:W-:Y:S02]  /*1c90*/  LEA R4, R14, UR4, 0x4 ;  /* 0x000000040e047c11 */ /* 0x000fe4000f8e20ff */
[----:B------:R-:W1:Y:S02]  /*1ca0*/  SYNCS.PHASECHK.TRANS64.TRYWAIT P0, [R2+URZ+0x70], R3 ;  /* 0x00007003020075a7 */ /* 0x000e6400080011ff */
[----:B-1----:R-:W-:Y:S05]  /*1cb0*/  @!P0 BRA `(.L_x_32) ;  /* 0x0000005000f88947 */ /* 0x002fea0003800000 */
.L_x_117:
[----:B------:R-:W2:Y:S01]  /*1cc0*/  LDS.128 R4, [R4+0x100] ;  /* 0x0001000004047984 */ /* 0x000ea20000000c00 */
[----:B---3--:R-:W-:Y:S01]  /*1cd0*/  ISETP.GE.AND P0, PT, R26, 0x1, PT ;  /* 0x000000011a00780c */ /* 0x008fe20003f06270 */
[----:B-1----:R-:W-:Y:S01]  /*1ce0*/  VIADD R2, R2, 0x80 ;  /* 0x0000008002027836 */ /* 0x002fe20000000000 */
[----:B------:R-:W-:Y:S01]  /*1cf0*/  @!PT LDS RZ, [RZ] ;  /* 0x00000000fffff984 */ /* 0x000fe20000000800 */
[----:B------:R-:W-:Y:S01]  /*1d00*/  @!PT LDS RZ, [RZ] ;  /* 0x00000000fffff984 */ /* 0x000fe20000000800 */
[----:B------:R-:W-:Y:S01]  /*1d10*/  @!PT LDS RZ, [RZ] ;  /* 0x00000000fffff984 */ /* 0x000fe20000000800 */
[----:B------:R-:W-:Y:S01]  /*1d20*/  @!PT LDS RZ, [RZ] ;  /* 0x00000000fffff984 */ /* 0x000fe20000000800 */
[----:B------:R1:W-:Y:S06]  /*1d30*/  MEMBAR.ALL.CTA ;  /* 0x0000000000007992 */ /* 0x0003ec0000008000 */
[----:B-1----:R-:W1:Y:S01]  /*1d40*/  FENCE.VIEW.ASYNC.S ;  /* 0x00000000000073c6 */ /* 0x002e620000000000 */
[----:B------:R-:W-:-:S04]  /*1d50*/  PRMT R2, RZ, 0x654, R2 ;  /* 0x00000654ff027816 */ /* 0x000fc80000000002 */
[----:B-1----:R1:W-:Y:S01]  /*1d60*/  SYNCS.ARRIVE.TRANS64.RED.A1T0 RZ, [R2+URZ], RZ ;  /* 0x000000ff02ff79a7 */ /* 0x0023e200081004ff */
[----:B--2---:R-:W-:-:S13]  /*1d70*/  LOP3.LUT P2, RZ, R6, 0x1, RZ, 0xc0, !PT ;  /* 0x0000000106ff7812 */ /* 0x004fda000784c0ff */
[----:B------:R-:W-:Y:S01]  /*1d80*/  @P2 SHF.R.U32.HI R3, RZ, 0x10, R5 ;  /* 0x00000010ff032819 */ /* 0x000fe20000011605 */
[----:B------:R-:W-:Y:S01]  /*1d90*/  VOTEU.ANY UP0, P2 ;  /* 0x0000000000ff7886 */ /* 0x000fe20001000100 */
[----:B------:R-:W-:Y:S02]  /*1da0*/  @P2 MOV R13, R4 ;  /* 0x00000004000d2202 */ /* 0x000fe40000000f00 */
[----:B------:R-:W-:Y:S02]  /*1db0*/  @P2 R2UR.BROADCAST UR8, R3 ;  /* 0x00000000030822ca */ /* 0x000fe400008e0000 */
[----:B------:R-:W-:-:S11]  /*1dc0*/  @P2 LOP3.LUT R11, R5, 0xffff, RZ, 0xc0, !PT ;  /* 0x0000ffff050b2812 */ /* 0x000fd600078ec0ff */
[----:B------:R-:W-:Y:S01]  /*1dd0*/  @UP0 UMOV UR36, UR8 ;  /* 0x0000000800240c82 */ /* 0x000fe20008000000 */
[----:B-1----:R-:W-:Y:S05]  /*1de0*/  @!P0 BRA `(.L_x_33) ;  /* 0x0000000000b88947 */ /* 0x002fea0003800000 */
[----:B------:R-:W4:Y:S01]  /*1df0*/  LDC.64 R4, c[0x0][0xb18] ;  /* 0x0002c600ff047b82 */ /* 0x000f220000000a00 */
[----:B------:R-:W-:-:S07]  /*1e00*/  ISETP.NE.AND P3, PT, R26, 0x1, PT ;  /* 0x000000011a00780c */ /* 0x000fce0003f65270 */
[----:B------:R-:W1:Y:S08]  /*1e10*/  LDC.64 R6, c[0x0][0xb10] ;  /* 0x0002c400ff067b82 */ /* 0x000e700000000a00 */
[----:B------:R-:W2:Y:S08]  /*1e20*/  LDC R16, c[0x0][0xb20] ;  /* 0x0002c800ff107b82 */ /* 0x000eb00000000800 */
[----:B------:R-:W3:Y:S01]  /*1e30*/  LDC R18, c[0x0][0xb0c] ;  /* 0x0002c300ff127b82 */ /* 0x000ee20000000800 */
[----:B----4-:R-:W-:Y:S01]  /*1e40*/  IMAD.HI.U32 R17, R0, R5, RZ ;  /* 0x0000000500117227 */ /* 0x010fe200078e00ff */
[----:B------:R-:W-:-:S03]  /*1e50*/  ISETP.NE.AND P0, PT, R4, 0x1, PT ;  /* 0x000000010400780c */ /* 0x000fc60003f05270 */
[----:B------:R-:W-:-:S03]  /*1e60*/  IMAD.HI.U32 R5, R11, R5, RZ ;  /* 0x000000050b057227 */ /* 0x000fc600078e00ff */
[----:B------:R-:W4:Y:S01]  /*1e70*/  LDC.64 R2, c[0x0][0xb28] ;  /* 0x0002ca00ff027b82 */ /* 0x000f220000000a00 */
[----:B-1----:R-:W-:-:S04]  /*1e80*/  IMAD.HI.U32 R20, R9, R6, RZ ;  /* 0x0000000609147227 */ /* 0x002fc800078e00ff */
[----:B------:R-:W-:Y:S01]  /*1e90*/  IMAD.HI.U32 R22, R13, R6, RZ ;  /* 0x000000060d167227 */ /* 0x000fe200078e00ff */
[----:B------:R-:W-:Y:S02]  /*1ea0*/  SHF.R.U32.HI R20, RZ, R7, R20 ;  /* 0x00000007ff147219 */ /* 0x000fe40000011614 */
[-C--:B--2---:R-:W-:Y:S02]  /*1eb0*/  SHF.R.U32.HI R17, RZ, R16.reuse, R17 ;  /* 0x00000010ff117219 */ /* 0x084fe40000011611 */
[----:B------:R-:W-:Y:S02]  /*1ec0*/  SHF.R.U32.HI R16, RZ, R16, R5 ;  /* 0x00000010ff107219 */ /* 0x000fe40000011605 */
[----:B------:R-:W-:Y:S02]  /*1ed0*/  SEL R17, R0, R17, !P0 ;  /* 0x0000001100117207 */ /* 0x000fe40004000000 */
[----:B------:R-:W-:Y:S02]  /*1ee0*/  SHF.R.U32.HI R22, RZ, R7, R22 ;  /* 0x00000007ff167219 */ /* 0x000fe40000011616 */
[----:B---3--:R-:W-:-:S02]  /*1ef0*/  ISETP.NE.AND P1, PT, R18, 0x1, PT ;  /* 0x000000011200780c */ /* 0x008fc40003f25270 */
[----:B------:R-:W-:Y:S02]  /*1f00*/  SEL R5, R11, R16, !P0 ;  /* 0x000000100b057207 */ /* 0x000fe40004000000 */
[----:B------:R-:W-:Y:S02]  /*1f10*/  SEL R19, R9, R20, !P1 ;  /* 0x0000001409137207 */ /* 0x000fe40004800000 */
[----:B------:R-:W-:Y:S01]  /*1f20*/  SEL R7, R13, R22, !P1 ;  /* 0x000000160d077207 */ /* 0x000fe20004800000 */
[----:B----4-:R-:W-:-:S04]  /*1f30*/  IMAD.HI.U32 R20, R17, R2, RZ ;  /* 0x0000000211147227 */ /* 0x010fc800078e00ff */
[----:B------:R-:W-:Y:S01]  /*1f40*/  IMAD.HI.U32 R6, R19, R2, RZ ;  /* 0x0000000213067227 */ /* 0x000fe200078e00ff */
[----:B------:R-:W-:-:S04]  /*1f50*/  @P3 SHF.R.U32.HI R17, RZ, R3, R20 ;  /* 0x00000003ff113219 */ /* 0x000fc80000011614 */
        /* <DEDUP_REMOVED lines=8> */
[----:B------:R-:W-:-:S04]  /*1fe0*/  @!P0 IMAD.HI.U32 R16, R7, R2, RZ ;  /* 0x0000000207108227 */ /* 0x000fc800078e00ff */
[----:B------:R-:W-:Y:S01]  /*1ff0*/  IMAD.MOV R2, RZ, RZ, -R6 ;  /* 0x000000ffff027224 */ /* 0x000fe200078e0a06 */
[----:B------:R-:W-:-:S03]  /*2000*/  @!P0 SHF.R.U32.HI R16, RZ, R3, R16 ;  /* 0x00000003ff108219 */ /* 0x000fc60000011610 */
[----:B------:R-:W-:Y:S01]  /*2010*/  IMAD R2, R26, R2, R5 ;  /* 0x000000021a027224 */ /* 0x000fe200078e0205 */
[----:B------:R-:W-:Y:S02]  /*2020*/  @!P0 SEL R3, R7, R16, !P3 ;  /* 0x0000001007038207 */ /* 0x000fe40005800000 */
[----:B------:R-:W-:-:S03]  /*2030*/  IADD3 R16, PT, PT, -R5, RZ, RZ ;  /* 0x000000ff05107210 */ /* 0x000fc60007ffe1ff */
[--C-:B------:R-:W-:Y:S02]  /*2040*/  @!P0 IMAD.IADD R6, R6, 0x1, -R3.reuse ;  /* 0x0000000106068824 */ /* 0x100fe400078e0a03 */
[----:B------:R-:W-:Y:S01]  /*2050*/  @!P0 IMAD R3, R2, R19, R3 ;  /* 0x0000001302038224 */ /* 0x000fe200078e0203 */
[----:B------:R-:W-:Y:S01]  /*2060*/  IADD3 R2, PT, PT, -R7, RZ, RZ ;  /* 0x000000ff07027210 */ /* 0x000fe20007ffe1ff */
[----:B------:R-:W-:Y:S02]  /*2070*/  @!P0 IMAD R5, R26, R6, R7 ;  /* 0x000000061a058224 */ /* 0x000fe400078e0207 */
[----:B------:R-:W-:Y:S02]  /*2080*/  IMAD R11, R4, R16, R11 ;  /* 0x00000010040b7224 */ /* 0x000fe400078e020b */
[----:B------:R-:W-:Y:S02]  /*2090*/  @!P0 IMAD.MOV.U32 R7, RZ, RZ, R3 ;  /* 0x000000ffff078224 */ /* 0x000fe400078e0003 */
[----:B------:R-:W-:-:S02]  /*20a0*/  IMAD R2, R18, R2, R13 ;  /* 0x0000000212027224 */ /* 0x000fc400078e020d */
[----:B------:R-:W-:Y:S02]  /*20b0*/  IMAD R11, R5, R4, R11 ;  /* 0x00000004050b7224 */ /* 0x000fe400078e020b */
[----:B------:R-:W-:Y:S02]  /*20c0*/  IMAD R13, R7, R18, R2 ;  /* 0x00000012070d7224 */ /* 0x000fe400078e0202 */
.L_x_33:
[----:B------:R-:W1:Y:S02]  /*20d0*/  LDCU UR8, c[0x0][0xb30] ;  /* 0x00016600ff0877ac */ /* 0x000e640008000800 */
[----:B-1----:R-:W-:-:S09]  /*20e0*/  UISETP.NE.AND UP0, UPT, UR8, 0x1, UPT ;  /* 0x000000010800788c */ /* 0x002fd2000bf05270 */
[----:B------:R-:W-:Y:S05]  /*20f0*/  BRA.U UP0, `(.L_x_34) ;  /* 0x0000000100407547 */ /* 0x000fea000b800000 */
[----:B------:R-:W1:Y:S08]  /*2100*/  LDC.64 R4, c[0x0][0xb10] ;  /* 0x0002c400ff047b82 */ /* 0x000e700000000a00 */
[----:B------:R-:W2:Y:S08]  /*2110*/  LDC.64 R2, c[0x0][0xb18] ;  /* 0x0002c600ff027b82 */ /* 0x000eb00000000a00 */
[----:B------:R-:W3:Y:S08]  /*2120*/  LDC R6, c[0x0][0xb20] ;  /* 0x0002c800ff067b82 */ /* 0x000ef00000000800 */
[----:B------:R-:W4:Y:S01]  /*2130*/  LDC R16, c[0x0][0xb0c] ;  /* 0x0002c300ff107b82 */ /* 0x000f220000000800 */
[----:B-1----:R-:W-:-:S05]  /*2140*/  IMAD.HI.U32 R4, R13, R4, RZ ;  /* 0x000000040d047227 */ /* 0x002fca00078e00ff */
[----:B------:R-:W-:Y:S01]  /*2150*/  SHF.R.U32.HI R4, RZ, R5, R4 ;  /* 0x00000005ff047219 */ /* 0x000fe20000011604 */
[----:B--2---:R-:W-:Y:S01]  /*2160*/  IMAD.HI.U32 R3, R11, R3, RZ ;  /* 0x000000030b037227 */ /* 0x004fe200078e00ff */
[----:B------:R-:W-:-:S04]  /*2170*/  ISETP.NE.AND P0, PT, R2, 0x1, PT ;  /* 0x000000010200780c */ /* 0x000fc80003f05270 */
[----:B---3--:R-:W-:-:S04]  /*2180*/  SHF.R.U32.HI R6, RZ, R6, R3 ;  /* 0x00000006ff067219 */ /* 0x008fc80000011603 */
[----:B------:R-:W-:Y:S02]  /*2190*/  SEL R3, R11, R6, !P0 ;  /* 0x000000060b037207 */ /* 0x000fe40004000000 */
[----:B----4-:R-:W-:-:S04]  /*21a0*/  ISETP.NE.AND P1, PT, R16, 0x1, PT ;  /* 0x000000011000780c */ /* 0x010fc80003f25270 */
[----:B------:R-:W-:-:S05]  /*21b0*/  SEL R4, R13, R4, !P1 ;  /* 0x000000040d047207 */ /* 0x000fca0004800000 */
[----:B------:R-:W-:Y:S02]  /*21c0*/  IMAD.IADD R5, R3, 0x1, -R4 ;  /* 0x0000000103057824 */ /* 0x000fe400078e0a04 */
[----:B------:R-:W-:Y:S02]  /*21d0*/  IMAD.IADD R3, R4, 0x1, -R3 ;  /* 0x0000000104037824 */ /* 0x000fe400078e0a03 */
[----:B------:R-:W-:Y:S02]  /*21e0*/  IMAD R13, R5, R16, R13 ;  /* 0x00000010050d7224 */ /* 0x000fe400078e020d */
[----:B------:R-:W-:-:S07]  /*21f0*/  IMAD R11, R3, R2, R11 ;  /* 0x00000002030b7224 */ /* 0x000fce00078e020b */
.L_x_34:
[----:B------:R-:W-:Y:S01]  /*2200*/  VIADD R14, R14, 0x1 ;  /* 0x000000010e0e7836 */ /* 0x000fe20000000000 */
[----:B------:R-:W-:Y:S01]  /*2210*/  PLOP3.LUT P1, PT, PT, PT, PT, 0x80, 0x8 ;  /* 0x000000000008781c */ /* 0x000fe20003f2f070 */
[----:B------:R-:W-:Y:S02]  /*2220*/  IMAD.IADD R21, R13, 0x1, R68 ;  /* 0x000000010d157824 */ /* 0x000fe400078e0244 */
[----:B------:R-:W-:Y:S01]  /*2230*/  IMAD.IADD R20, R11, 0x1, R66 ;  /* 0x000000010b147824 */ /* 0x000fe200078e0242 */
[----:B------:R-:W-:-:S04]  /*2240*/  ISETP.NE.AND P0, PT, R14, 0x2, PT ;  /* 0x000000020e00780c */ /* 0x000fc80003f05270 */
[----:B------:R-:W-:Y:S02]  /*2250*/  SEL R3, RZ, 0x1, P0 ;  /* 0x00000001ff037807 */ /* 0x000fe40000000000 */
[----:B------:R-:W-:Y:S02]  /*2260*/  SEL R14, R14, RZ, P0 ;  /* 0x000000ff0e0e7207 */ /* 0x000fe40000000000 */
[----:B------:R-:W-:Y:S01]  /*2270*/  LOP3.LUT R12, R12, R3, RZ, 0x3c, !PT ;  /* 0x000000030c0c7212 */ /* 0x000fe200078e3cff */
[----:B------:R-:W-:Y:S06]  /*2280*/  @P2 BRA `(.L_x_35) ;  /* 0xfffffff000a02947 */ /* 0x000fec000383ffff */
[----:B------:R-:W-:Y:S01]  /*2290*/  UIADD3 UR4, UPT, UPT, UR4, 0x18, URZ ;  /* 0x0000001804047890 */ /* 0x000fe2000fffe0ff */
[----:B------:R-:W-:-:S03]  /*22a0*/  SHF.L.U32 R3, R15, 0x1f, RZ ;  /* 0x0000001f0f037819 */ /* 0x000fc600000006ff */
[----:B------:R-:W-:-:S09]  /*22b0*/  ULEA UR5, UR6, UR4, 0x3 ;  /* 0x0000000406057291 */ /* 0x000fd2000f8e18ff */
[----:B------:R-:W1:Y:S02]  /*22c0*/  SYNCS.PHASECHK.TRANS64.TRYWAIT P0, [UR5], R3 ;  /* 0x00000003ff0075a7 */ /* 0x000e640008001105 */
[----:B-1----:R-:W-:Y:S05]  /*22d0*/  @!P0 BRA `(.L_x_36) ;  /* 0x0000004c00848947 */ /* 0x002fea0003800000 */
.L_x_119:
[----:B------:R-:W-:-:S04]  /*22e0*/  UIADD3 UR6, UPT, UPT, UR6, 0x1, URZ ;  /* 0x0000000106067890 */ /* 0x000fc8000fffe0ff */
[----:B------:R-:W-:-:S04]  /*22f0*/  UISETP.NE.AND UP0, UPT, UR6, 0x3, UPT ;  /* 0x000000030600788c */ /* 0x000fc8000bf05270 */
[----:B------:R-:W-:Y:S02]  /*2300*/  USEL UR7, URZ, 0x1, UP0 ;  /* 0x00000001ff077887 */ /* 0x000fe40008000000 */
[----:B------:R-:W-:-:S04]  /*2310*/  USEL UR6, UR6, URZ, UP0 ;  /* 0x000000ff06067287 */ /* 0x000fc80008000000 */
[----:B------:R-:W-:Y:S01]  /*2320*/  ULEA UR5, UR6, UR4, 0x3 ;  /* 0x0000000406057291 */ /* 0x000fe2000f8e18ff */
[----:B------:R-:W-:-:S04]  /*2330*/  LOP3.LUT R15, R15, UR7, RZ, 0x3c, !PT ;  /* 0x000000070f0f7c12 */ /* 0x000fc8000f8e3cff */
[----:B-1----:R-:W-:-:S04]  /*2340*/  SHF.L.U32 R3, R15, 0x1f, RZ ;  /* 0x0000001f0f037819 */ /* 0x002fc800000006ff */
[----:B------:R-:W1:Y:S02]  /*2350*/  SYNCS.PHASECHK.TRANS64.TRYWAIT P0, [UR5], R3 ;  /* 0x00000003ff0075a7 */ /* 0x000e640008001105 */
[----:B-1----:R-:W-:Y:S05]  /*2360*/  @!P0 BRA `(.L_x_37) ;  /* 0x0000004c00788947 */ /* 0x002fea0003800000 */
.L_x_121:
[----:B------:R-:W-:-:S04]  /*2370*/  UIADD3 UR6, UPT, UPT, UR6, 0x1, URZ ;  /* 0x0000000106067890 */ /* 0x000fc8000fffe0ff */
[----:B------:R-:W-:-:S04]  /*2380*/  UISETP.NE.AND UP0, UPT, UR6, 0x3, UPT ;  /* 0x000000030600788c */ /* 0x000fc8000bf05270 */
[----:B------:R-:W-:Y:S02]  /*2390*/  USEL UR5, URZ, 0x1, UP0 ;  /* 0x00000001ff057887 */ /* 0x000fe40008000000 */
[----:B------:R-:W-:-:S04]  /*23a0*/  USEL UR6, UR6, URZ, UP0 ;  /* 0x000000ff06067287 */ /* 0x000fc80008000000 */
[----:B------:R-:W-:Y:S01]  /*23b0*/  ULEA UR6, UR6, UR4, 0x3 ;  /* 0x0000000406067291 */ /* 0x000fe2000f8e18ff */
[----:B-1----:R-:W-:-:S04]  /*23c0*/  LOP3.LUT R3, R15, UR5, RZ, 0x3c, !PT ;  /* 0x000000050f037c12 */ /* 0x002fc8000f8e3cff */
[----:B------:R-:W-:Y:S01]  /*23d0*/  SHF.L.U32 R3, R3, 0x1f, RZ ;  /* 0x0000001f03037819 */ /* 0x000fe200000006ff */
[----:B----4-:R-:W-:-:S07]  /*23e0*/  IMAD.U32 R0, RZ, RZ, UR6 ;  /* 0x00000006ff007e24 */ /* 0x010fce000f8e00ff */
.L_x_38:
[----:B-1----:R1:W2:Y:S02]  /*23f0*/  SYNCS.PHASECHK.TRANS64.TRYWAIT P0, [R0+URZ], R3 ;  /* 0x00000003000075a7 */ /* 0x0022a400080011ff */
[----:B--2---:R-:W-:Y:S05]  /*2400*/  @!P0 NANOSLEEP.SYNCS 0x989680 ;  /* 0x009896800000895d */ /* 0x004fea0003900000 */
[----:B------:R-:W2:Y:S02]  /*2410*/  @!P0 SYNCS.PHASECHK.TRANS64 P0, [R0+URZ], R3 ;  /* 0x00000003000085a7 */ /* 0x000ea400080010ff */
[----:B--2---:R-:W-:Y:S05]  /*2420*/  @P0 EXIT ;  /* 0x000000000000094d */ /* 0x004fea0003800000 */
[----:B------:R-:W-:Y:S05]  /*2430*/  BRA `(.L_x_38) ;  /* 0xfffffffc00ec7947 */ /* 0x000fea000383ffff */
.L_x_17:
[----:B------:R-:W-:-:S04]  /*2440*/  UISETP.NE.AND UP1, UPT, UR37, URZ, UPT ;  /* 0x000000ff2500728c */ /* 0x000fc8000bf25270 */
[----:B------:R-:W-:-:S09]  /*2450*/  UISETP.NE.OR UP1, UPT, UR8, 0x1, UP1 ;  /* 0x000000010800788c */ /* 0x000fd20008f25670 */
[----:B------:R-:W-:Y:S05]  /*2460*/  BRA.U UP1, `(.L_x_39) ;  /* 0x0000000501487547 */ /* 0x000fea000b800000 */
[----:B------:R-:W-:Y:S01]  /*2470*/  ISETP.NE.AND P2, PT, R2, RZ, PT ;  /* 0x000000ff0200720c */ /* 0x000fe20003f45270 */
[----:B------:R-:W-:Y:S01]  /*2480*/  IMAD.MOV.U32 R12, RZ, RZ, 0x1 ;  /* 0x00000001ff0c7424 */ /* 0x000fe200078e00ff */
[----:B------:R-:W-:Y:S02]  /*2490*/  CS2R R10, SRZ ;  /* 0x00000000000a7805 */ /* 0x000fe4000001ff00 */
[----:B------:R-:W-:Y:S01]  /*24a0*/  CS2R R8, SRZ ;  /* 0x0000000000087805 */ /* 0x000fe2000001ff00 */
[----:B------:R-:W-:Y:S01]  /*24b0*/  UMOV UR4, 0x400 ;  /* 0x0000040000047882 */ /* 0x000fe20000000000 */
[----:B------:R-:W-:Y:S01]  /*24c0*/  UMOV UR6, URZ ;  /* 0x000000ff00067c82 */ /* 0x000fe20008000000 */
[----:B------:R-:W-:-:S12]  /*24d0*/  ULEA UR37, UR37, UR4, 0x18 ;  /* 0x0000000425257291 */ /* 0x000fd8000f8ec0ff */
.L_x_43:
[----:B------:R-:W-:Y:S02]  /*24e0*/  LEA R0, R8, UR37, 0x3 ;  /* 0x0000002508007c11 */ /* 0x000fe4000f8e18ff */
[----:B------:R-:W-:-:S03]  /*24f0*/  SHF.L.U32 R5, R9, 0x1f, RZ ;  /* 0x0000001f09057819 */ /* 0x000fc600000006ff */
[----:B------:R-:W-:Y:S01]  /*2500*/  VIADD R4, R0, 0xe0 ;  /* 0x000000e000047836 */ /* 0x000fe20000000000 */
[----:B------:R-:W1:Y:S02]  /*2510*/  SYNCS.PHASECHK.TRANS64.TRYWAIT P0, [R0+URZ+0xd0], R5 ;  /* 0x0000d005000075a7 */ /* 0x000e6400080011ff */
[----:B-1----:R-:W-:Y:S05]  /*2520*/  @!P0 BRA `(.L_x_40) ;  /* 0x0000004c00208947 */ /* 0x002fea0003800000 */
.L_x_122:
[----:B------:R-:W-:Y:S01]  /*2530*/  ULEA UR5, UR6, UR37, 0x3 ;  /* 0x0000002506057291 */ /* 0x000fe2000f8e18ff */
[----:B------:R-:W-:Y:S02]  /*2540*/  PRMT R4, RZ, 0x654, R4 ;  /* 0x00000654ff047816 */ /* 0x000fe40000000004 */
[----:B-1----:R-:W-:Y:S01]  /*2550*/  SHF.L.U32 R5, R12, 0x1f, RZ ;  /* 0x0000001f0c057819 */ /* 0x002fe200000006ff */
[----:B------:R-:W-:Y:S01]  /*2560*/  UIADD3 UR4, UPT, UPT, UR5, 0x70, URZ ;  /* 0x0000007005047890 */ /* 0x000fe2000fffe0ff */
[----:B------:R1:W-:Y:S05]  /*2570*/  SYNCS.ARRIVE.TRANS64.RED.A1T0 RZ, [R4+URZ], RZ ;  /* 0x000000ff04ff79a7 */ /* 0x0003ea00081004ff */
[----:B------:R-:W-:Y:S01]  /*2580*/  IMAD.U32 R7, RZ, RZ, UR4 ;  /* 0x00000004ff077e24 */ /* 0x000fe2000f8e00ff */
[----:B------:R-:W2:Y:S04]  /*2590*/  SYNCS.PHASECHK.TRANS64.TRYWAIT P0, [UR5+0x80], R5 ;  /* 0x00008005ff0075a7 */ /* 0x000ea80008001105 */
[----:B------:R-:W-:Y:S01]  /*25a0*/  PRMT R6, R2, 0x654, R7 ;  /* 0x0000065402067816 */ /* 0x000fe20000000007 */
[----:B-1----:R-:W-:Y:S01]  /*25b0*/  @!P2 IMAD.MOV.U32 R4, RZ, RZ, 0x10 ;  /* 0x00000010ff04a424 */ /* 0x002fe200078e00ff */
[----:B--2---:R-:W-:Y:S06]  /*25c0*/  @!P0 BRA `(.L_x_41) ;  /* 0x0000004c000c8947 */ /* 0x004fec0003800000 */
.L_x_124:
[----:B------:R-:W-:Y:S01]  /*25d0*/  ULEA UR4, UR6, UR37, 0x4 ;  /* 0x0000002506047291 */ /* 0x000fe2000f8e20ff */
[----:B------:R-:W-:Y:S01]  /*25e0*/  SEL R3, R6, R3, !P2 ;  /* 0x0000000306037207 */ /* 0x000fe20005000000 */
[----:B------:R-:W-:Y:S01]  /*25f0*/  UIADD3 UR5, UPT, UPT, UR5, 0x70, URZ ;  /* 0x0000007005057890 */ /* 0x000fe2000fffe0ff */
[----:B-1----:R-:W-:Y:S01]  /*2600*/  LEA R0, R11, UR37, 0x3 ;  /* 0x000000250b007c11 */ /* 0x002fe2000f8e18ff */
[----:B------:R-:W-:Y:S01]  /*2610*/  UIADD3 UR4, UPT, UPT, UR4, 0x100, URZ ;  /* 0x0000010004047890 */ /* 0x000fe2000fffe0ff */
[----:B------:R-:W-:Y:S01]  /*2620*/  SHF.L.U32 R5, R10, 0x1f, RZ ;  /* 0x0000001f0a057819 */ /* 0x000fe200000006ff */
[----:B------:R1:W-:Y:S01]  /*2630*/  @!P2 SYNCS.ARRIVE.TRANS64.RED RZ, [R3+URZ], R4 ;  /* 0x0000000403ffa9a7 */ /* 0x0003e200080004ff */
[----:B------:R-:W-:Y:S01]  /*2640*/  UIADD3 UR6, UPT, UPT, UR6, 0x1, URZ ;  /* 0x0000000106067890 */ /* 0x000fe2000fffe0ff */
[----:B------:R-:W-:-:S03]  /*2650*/  VIADD R8, R8, 0x1 ;  /* 0x0000000108087836 */ /* 0x000fc60000000000 */
[----:B------:R-:W-:Y:S02]  /*2660*/  UISETP.NE.AND UP0, UPT, UR6, 0x2, UPT ;  /* 0x000000020600788c */ /* 0x000fe4000bf05270 */
[----:B------:R-:W-:Y:S06]  /*2670*/  UGETNEXTWORKID.BROADCAST [UR4], [UR5] ;  /* 0x00000000040073ca */ /* 0x000fec0008000100 */
[----:B------:R-:W-:Y:S01]  /*2680*/  USEL UR4, URZ, 0x1, UP0 ;  /* 0x00000001ff047887 */ /* 0x000fe20008000000 */
[----:B------:R-:W-:Y:S01]  /*2690*/  ISETP.NE.AND P0, PT, R8, 0x2, PT ;  /* 0x000000020800780c */ /* 0x000fe20003f05270 */
[----:B------:R-:W-:Y:S01]  /*26a0*/  USEL UR6, UR6, URZ, UP0 ;  /* 0x000000ff06067287 */ /* 0x000fe20008000000 */
[----:B------:R-:W2:Y:S03]  /*26b0*/  SYNCS.PHASECHK.TRANS64.TRYWAIT P1, [R0+URZ+0x70], R5 ;  /* 0x00007005000075a7 */ /* 0x000ea600080211ff */
[----:B------:R-:W-:Y:S01]  /*26c0*/  LOP3.LUT R12, R12, UR4, RZ, 0x3c, !PT ;  /* 0x000000040c0c7c12 */ /* 0x000fe2000f8e3cff */
[----:B-12---:R-:W-:Y:S07]  /*26d0*/  @!P1 BRA `(.L_x_42) ;  /* 0x0000004800e09947 */ /* 0x006fee0003800000 */
.L_x_125:
[C---:B------:R-:W-:Y:S01]  /*26e0*/  LEA R4, R11.reuse, UR37, 0x4 ;  /* 0x000000250b047c11 */ /* 0x040fe2000f8e20ff */
[----:B-1----:R-:W-:Y:S01]  /*26f0*/  VIADD R0, R0, 0x80 ;  /* 0x0000008000007836 */ /* 0x002fe20000000000 */
[----:B------:R-:W-:Y:S01]  /*2700*/  SEL R8, R8, RZ, P0 ;  /* 0x000000ff08087207 */ /* 0x000fe20000000000 */
[----:B------:R-:W-:-:S03]  /*2710*/  VIADD R11, R11, 0x1 ;  /* 0x000000010b0b7836 */ /* 0x000fc60000000000 */
[----:B------:R-:W1:Y:S01]  /*2720*/  LDS.128 R4, [R4+0x100] ;  /* 0x0001000004047984 */ /* 0x000e620000000c00 */
[----:B------:R-:W-:Y:S02]  /*2730*/  PRMT R0, RZ, 0x654, R0 ;  /* 0x00000654ff007816 */ /* 0x000fe40000000000 */
[C---:B------:R-:W-:Y:S01]  /*2740*/  ISETP.NE.AND P1, PT, R11.reuse, 0x2, PT ;  /* 0x000000020b00780c */ /* 0x040fe20003f25270 */
[----:B------:R-:W-:Y:S01]  /*2750*/  @!PT LDS RZ, [RZ] ;  /* 0x00000000fffff984 */ /* 0x000fe20000000800 */
[----:B------:R-:W-:Y:S01]  /*2760*/  @!PT LDS RZ, [RZ] ;  /* 0x00000000fffff984 */ /* 0x000fe20000000800 */
[----:B------:R-:W-:Y:S01]  /*2770*/  @!PT LDS RZ, [RZ] ;  /* 0x00000000fffff984 */ /* 0x000fe20000000800 */
[----:B------:R-:W-:Y:S01]  /*2780*/  @!PT LDS RZ, [RZ] ;  /* 0x00000000fffff984 */ /* 0x000fe20000000800 */
[----:B------:R2:W-:Y:S06]  /*2790*/  MEMBAR.ALL.CTA ;  /* 0x0000000000007992 */ /* 0x0005ec0000008000 */
[----:B--2---:R-:W2:Y:S01]  /*27a0*/  FENCE.VIEW.ASYNC.S ;  /* 0x00000000000073c6 */ /* 0x004ea20000000000 */
[----:B------:R-:W-:Y:S01]  /*27b0*/  SEL R11, R11, RZ, P1 ;  /* 0x000000ff0b0b7207 */ /* 0x000fe20000800000 */
[----:B--2---:R2:W-:Y:S01]  /*27c0*/  SYNCS.ARRIVE.TRANS64.RED.A1T0 RZ, [R0+URZ], RZ ;  /* 0x000000ff00ff79a7 */ /* 0x0045e200081004ff */
[----:B-1----:R-:W-:-:S02]  /*27d0*/  LOP3.LUT P3, RZ, R6, 0x1, RZ, 0xc0, !PT ;  /* 0x0000000106ff7812 */ /* 0x002fc4000786c0ff */
[----:B------:R-:W-:-:S04]  /*27e0*/  SEL R5, RZ, 0x1, P1 ;  /* 0x00000001ff057807 */ /* 0x000fc80000800000 */
[----:B------:R-:W-:Y:S02]  /*27f0*/  LOP3.LUT R10, R10, R5, RZ, 0x3c, !PT ;  /* 0x000000050a0a7212 */ /* 0x000fe400078e3cff */
[----:B--2---:R-:W-:-:S04]  /*2800*/  SEL R0, RZ, 0x1, P0 ;  /* 0x00000001ff007807 */ /* 0x004fc80000000000 */
[----:B------:R-:W-:Y:S01]  /*2810*/  LOP3.LUT R9, R9, R0, RZ, 0x3c, !PT ;  /* 0x0000000009097212 */ /* 0x000fe200078e3cff */
[----:B------:R-:W-:Y:S06]  /*2820*/  @P3 BRA `(.L_x_43) ;  /* 0xfffffffc002c3947 */ /* 0x000fec000383ffff */
[----:B------:R-:W-:Y:S01]  /*2830*/  ULEA UR5, UR6, UR37, 0x3 ;  /* 0x0000002506057291 */ /* 0x000fe2000f8e18ff */
[----:B------:R-:W-:-:S08]  /*2840*/  SHF.L.U32 R3, R12, 0x1f, RZ ;  /* 0x0000001f0c037819 */ /* 0x000fd000000006ff */
[----:B------:R-:W1:Y:S02]  /*2850*/  SYNCS.PHASECHK.TRANS64 P0, [UR5+0x80], R3 ;  /* 0x00008003ff0075a7 */ /* 0x000e640008001005 */
[----:B-1----:R-:W-:Y:S05]  /*2860*/  @P0 BRA `(.L_x_44) ;  /* 0x0000000000080947 */ /* 0x002fea0003800000 */
[----:B------:R-:W1:Y:S02]  /*2870*/  SYNCS.PHASECHK.TRANS64.TRYWAIT P0, [UR5+0x80], R3 ;  /* 0x00008003ff0075a7 */ /* 0x000e640008001105 */
[----:B-1----:R-:W-:Y:S05]  /*2880*/  @!P0 BRA `(.L_x_45) ;  /* 0x0000004800888947 */ /* 0x002fea0003800000 */
.L_x_44:
[----:B------:R-:W-:-:S04]  /*2890*/  UIADD3 UR4, UPT, UPT, UR6, 0x1, URZ ;  /* 0x0000000106047890 */ /* 0x000fc8000fffe0ff */
[----:B------:R-:W-:-:S04]  /*28a0*/  UISETP.NE.AND UP0, UPT, UR4, 0x2, UPT ;  /* 0x000000020400788c */ /* 0x000fc8000bf05270 */
[----:B------:R-:W-:Y:S02]  /*28b0*/  USEL UR7, URZ, 0x1, UP0 ;  /* 0x00000001ff077887 */ /* 0x000fe40008000000 */
[----:B------:R-:W-:-:S04]  /*28c0*/  USEL UR4, UR4, URZ, UP0 ;  /* 0x000000ff04047287 */ /* 0x000fc80008000000 */
[----:B------:R-:W-:Y:S01]  /*28d0*/  ULEA UR4, UR4, UR37, 0x3 ;  /* 0x0000002504047291 */ /* 0x000fe2000f8e18ff */
[----:B-1----:R-:W-:-:S04]  /*28e0*/  LOP3.LUT R3, R12, UR7, RZ, 0x3c, !PT ;  /* 0x000000070c037c12 */ /* 0x002fc8000f8e3cff */
[----:B------:R-:W-:-:S04]  /*28f0*/  SHF.L.U32 R0, R3, 0x1f, RZ ;  /* 0x0000001f03007819 */ /* 0x000fc800000006ff */
[----:B------:R-:W1:Y:S02]  /*2900*/  SYNCS.PHASECHK.TRANS64 P0, [UR4+0x80], R0 ;  /* 0x00008000ff0075a7 */ /* 0x000e640008001004 */
[----:B-1----:R-:W-:Y:S05]  /*2910*/  @P0 EXIT ;  /* 0x000000000000094d */ /* 0x002fea0003800000 */
[----:B------:R-:W-:Y:S02]  /*2920*/  SHF.L.U32 R3, R3, 0x1f, RZ ;  /* 0x0000001f03037819 */ /* 0x000fe400000006ff */
[----:B------:R-:W-:-:S07]  /*2930*/  MOV R0, UR4 ;  /* 0x0000000400007c02 */ /* 0x000fce0008000f00 */
.L_x_46:
[----:B-1----:R1:W2:Y:S02]  /*2940*/  SYNCS.PHASECHK.TRANS64.TRYWAIT P0, [R0+URZ+0x80], R3 ;  /* 0x00008003000075a7 */ /* 0x0022a400080011ff */
[----:B--2---:R-:W-:Y:S05]  /*2950*/  @!P0 NANOSLEEP.SYNCS 0x989680 ;  /* 0x009896800000895d */ /* 0x004fea0003900000 */
[----:B------:R-:W2:Y:S02]  /*2960*/  @!P0 SYNCS.PHASECHK.TRANS64 P0, [R0+URZ+0x80], R3 ;  /* 0x00008003000085a7 */ /* 0x000ea400080010ff */
[----:B--2---:R-:W-:Y:S05]  /*2970*/  @P0 EXIT ;  /* 0x000000000000094d */ /* 0x004fea0003800000 */
[----:B------:R-:W-:Y:S05]  /*2980*/  BRA `(.L_x_46) ;  /* 0xfffffffc00ec7947 */ /* 0x000fea000383ffff */
.L_x_39:
[----:B------:R-:W-:-:S09]  /*2990*/  UISETP.NE.AND UP1, UPT, UR8, URZ, UPT ;  /* 0x000000ff0800728c */ /* 0x000fd2000bf25270 */
[----:B------:R-:W-:Y:S05]  /*29a0*/  BRA.U UP1, `(.L_x_47) ;  /* 0x0000000d01cc7547 */ /* 0x000fea000b800000 */
[----:B------:R-:W-:Y:S01]  /*29b0*/  UMOV UR4, 0x40 ;  /* 0x0000004000047882 */ /* 0x000fe20000000000 */
[----:B------:R-:W-:Y:S01]  /*29c0*/  NOP ;  /* 0x0000000000007918 */ /* 0x000fe20000000000 */
[----:B------:R-:W-:Y:S01]  /*29d0*/  ULEA UR4, UR37, UR4, 0x18 ;  /* 0x0000000425047291 */ /* 0x000fe2000f8ec0ff */
[----:B------:R-:W-:Y:S02]  /*29e0*/  UMOV UR5, 0x400 ;  /* 0x0000040000057882 */ /* 0x000fe40000000000 */
[----:B------:R-:W-:-:S06]  /*29f0*/  ULEA UR37, UR37, UR5, 0x18 ;  /* 0x0000000525257291 */ /* 0x000fcc000f8ec0ff */
[----:B------:R-:W1:Y:S02]  /*2a00*/  LDS.U8 R0, [UR4+0x1c] ;  /* 0x00001c04ff007984 */ /* 0x000e640008000000 */
[----:B-1----:R-:W-:-:S13]  /*2a10*/  ISETP.NE.AND P0, PT, R0, RZ, PT ;  /* 0x000000ff0000720c */ /* 0x002fda0003f05270 */
[----:B------:R-:W-:Y:S05]  /*2a20*/  @P0 BRA `(.L_x_48) ;  /* 0x0000000000580947 */ /* 0x000fea0003800000 */
[----:B------:R-:W-:-:S13]  /*2a30*/  ELECT P0, URZ, PT ;  /* 0x0000000000ff782f */ /* 0x000fda0003800000 */
[----:B------:R-:W-:Y:S05]  /*2a40*/  @!P0 BRA `(.L_x_49) ;  /* 0x0000000000608947 */ /* 0x000fea0003800000 */
[----:B------:R-:W-:Y:S01]  /*2a50*/  UMOV UR5, 0x10 ;  /* 0x0000001000057882 */ /* 0x000fe20000000000 */
[----:B------:R-:W-:Y:S01]  /*2a60*/  HFMA2 R0, -RZ, RZ, 0, 5.9604644775390625e-08 ;  /* 0x00000001ff007431 */ /* 0x000fe200000001ff */
[----:B------:R-:W-:-:S03]  /*2a70*/  MOV R2, 0xffff ;  /* 0x0000ffff00027802 */ /* 0x000fc60000000f00 */
[----:B------:R-:W-:Y:S04]  /*2a80*/  DEPBAR.LE SB1, 0x36 ;  /* 0x00009d800000791a */ /* 0x000fe80000000000 */
[----:B------:R-:W1:Y:S02]  /*2a90*/  UTCATOMSWS.FIND_AND_SET.ALIGN UP0, UR5, UR5 ;  /* 0x00000005000575e3 */ /* 0x000e640008000800 */
[----:B-1----:R-:W-:Y:S01]  /*2aa0*/  MOV R3, UR5 ;  /* 0x0000000500037c02 */ /* 0x002fe20008000f00 */
[----:B------:R-:W-:Y:S06]  /*2ab0*/  BRA.U UP0, `(.L_x_50) ;  /* 0x0000000100187547 */ /* 0x000fec000b800000 */
.L_x_51:
[----:B------:R-:W-:Y:S05]  /*2ac0*/  NANOSLEEP 0x64 ;  /* 0x000000640000795d */ /* 0x000fea0003800000 */
[----:B------:R-:W-:-:S05]  /*2ad0*/  UMOV UR5, 0x10 ;  /* 0x0000001000057882 */ /* 0x000fca0000000000 */
[----:B------:R-:W-:Y:S04]  /*2ae0*/  DEPBAR.LE SB1, 0x36 ;  /* 0x00009d800000791a */ /* 0x000fe80000000000 */
[----:B------:R-:W1:Y:S02]  /*2af0*/  UTCATOMSWS.FIND_AND_SET.ALIGN UP0, UR5, UR5 ;  /* 0x00000005000575e3 */ /* 0x000e640008000800 */
[----:B-1----:R-:W-:Y:S01]  /*2b00*/  MOV R3, UR5 ;  /* 0x0000000500037c02 */ /* 0x002fe20008000f00 */
[----:B------:R-:W-:Y:S05]  /*2b10*/  BRA.U !UP0, `(.L_x_51) ;  /* 0xfffffffd08e87547 */ /* 0x000fea000b83ffff */
.L_x_50:
[-C--:B------:R-:W-:Y:S02]  /*2b20*/  SHF.L.U32 R2, R2, R3.reuse, RZ ;  /* 0x0000000302027219 */ /* 0x080fe400000006ff */
[----:B------:R-:W-:Y:S01]  /*2b30*/  SHF.L.U32 R0, R0, R3, RZ ;  /* 0x0000000300007219 */ /* 0x000fe200000006ff */
[----:B------:R-:W-:Y:S02]  /*2b40*/  IMAD.SHL.U32 R3, R3, 0x20, RZ ;  /* 0x0000002003037824 */ /* 0x000fe400078e00ff */
[----:B------:R1:W-:Y:S04]  /*2b50*/  ATOMS.OR RZ, [UR4+0x14], R2 ;  /* 0x00001402ffff798c */ /* 0x0003e8000b000004 */
[----:B------:R1:W-:Y:S04]  /*2b60*/  ATOMS.OR RZ, [UR4+0x18], R0 ;  /* 0x00001800ffff798c */ /* 0x0003e8000b000004 */
[----:B------:R1:W-:Y:S01]  /*2b70*/  STS [UR37+0x120], R3 ;  /* 0x00012003ff007988 */ /* 0x0003e20008000825 */
[----:B------:R-:W-:Y:S05]  /*2b80*/  BRA `(.L_x_49) ;  /* 0x0000000000107947 */ /* 0x000fea0003800000 */
.L_x_48:
[----:B------:R-:W-:Y:S02]  /*2b90*/  MOV R0, 0xffffffff ;  /* 0xffffffff00007802 */ /* 0x000fe40000000f00 */
[----:B------:R-:W-:-:S03]  /*2ba0*/  MOV R2, 0x2bd0 ;  /* 0x00002bd000027802 */ /* 0x000fc60000000f00 */
[----:B------:R1:W-:Y:S04]  /*2bb0*/  STS [UR37+0x120], R0 ;  /* 0x00012000ff007988 */ /* 0x0003e80008000825 */
[----:B-1-3-5:R-:W-:Y:S05]  /*2bc0*/  CALL.REL.NOINC `($__internal_1_$__cuda_sm10x_tcgen05_guardrail_trap_phase_invalid_during_alloc) ;  /* 0x0000004c005c7944 */ /* 0x02afea0003c00000 */
.L_x_49:
[----:B------:R-:W-:Y:S05]  /*2bd0*/  WARPSYNC.ALL ;  /* 0x0000000000007948 */ /* 0x000fea0003800000 */
[----:B------:R-:W2:Y:S01]  /*2be0*/  S2UR UR5, SR_CgaCtaId ;  /* 0x00000000000579c3 */ /* 0x000ea20000008800 */
[----:B------:R-:W-:Y:S01]  /*2bf0*/  UMOV UR4, 0x400 ;  /* 0x0000040000047882 */ /* 0x000fe20000000000 */
[----:B------:R-:W-:-:S06]  /*2c00*/  NOP ;  /* 0x0000000000007918 */ /* 0x000fcc0000000000 */
[----:B------:R-:W-:Y:S06]  /*2c10*/  BAR.ARV 0x6, 0xa0 ;  /* 0x0182800000007b1d */ /* 0x000fec0000002000 */
[----:B------:R-:W4:Y:S01]  /*2c20*/  LDCU UR7, c[0x0][0x38c] ;  /* 0x00007180ff0777ac */ /* 0x000f220008000800 */
[----:B------:R-:W-:Y:S01]  /*2c30*/  IMAD.MOV.U32 R11, RZ, RZ, 0x1 ;  /* 0x00000001ff0b7424 */ /* 0x000fe200078e00ff */
[----:B------:R-:W-:Y:S01]  /*2c40*/  CS2R R8, SRZ ;  /* 0x0000000000087805 */ /* 0x000fe2000001ff00 */
[----:B------:R-:W-:Y:S01]  /*2c50*/  IMAD.MOV.U32 R10, RZ, RZ, RZ ;  /* 0x000000ffff0a7224 */ /* 0x000fe200078e00ff */
[----:B------:R-:W3:Y:S01]  /*2c60*/  LDCU UR6, c[0x0][0x38c] ;  /* 0x00007180ff0677ac */ /* 0x000ee20008000800 */
[----:B------:R-:W-:Y:S01]  /*2c70*/  UMOV UR15, URZ ;  /* 0x000000ff000f7c82 */ /* 0x000fe20008000000 */
[----:B------:R-:W-:Y:S01]  /*2c80*/  UMOV UR14, URZ ;  /* 0x000000ff000e7c82 */ /* 0x000fe20008000000 */
[----:B--2---:R-:W-:Y:S01]  /*2c90*/  ULEA UR5, UR5, UR4, 0x18 ;  /* 0x0000000405057291 */ /* 0x004fe2000f8ec0ff */
[----:B------:R-:W-:Y:S01]  /*2ca0*/  UMOV UR24, 0x0 ;  /* 0x0000000000187882 */ /* 0x000fe20000000000 */
[----:B------:R-:W-:-:S02]  /*2cb0*/  UMOV UR25, 0x4100910 ;  /* 0x0410091000197882 */ /* 0x000fc40000000000 */
[----:B------:R-:W-:Y:S02]  /*2cc0*/  UIADD3 UR10, UPT, UPT, UR5, 0x6800, URZ ;  /* 0x00006800050a7890 */ /* 0x000fe4000fffe0ff */
[----:B------:R-:W-:Y:S02]  /*2cd0*/  UIADD3 UR11, UPT, UPT, UR5, 0xc800, URZ ;  /* 0x0000c800050b7890 */ /* 0x000fe4000fffe0ff */
[----:B----4-:R-:W-:Y:S01]  /*2ce0*/  UIADD3 UR7, UPT, UPT, UR7, 0x1f, URZ ;  /* 0x0000001f07077890 */ /* 0x010fe2000fffe0ff */
[----:B-1----:R-:W1:Y:S01]  /*2cf0*/  LDS R0, [UR5+0x120] ;  /* 0x00012005ff007984 */ /* 0x002e620008000800 */
[----:B------:R-:W-:Y:S02]  /*2d00*/  USHF.R.U32.HI UR10, URZ, 0x4, UR10 ;  /* 0x00000004ff0a7899 */ /* 0x000fe4000801160a */
[----:B------:R-:W-:Y:S02]  /*2d10*/  USHF.R.S32.HI UR4, URZ, 0x1f, UR7 ;  /* 0x0000001fff047899 */ /* 0x000fe40008011407 */
[----:B------:R-:W-:-:S02]  /*2d20*/  USHF.R.U32.HI UR11, URZ, 0x4, UR11 ;  /* 0x00000004ff0b7899 */ /* 0x000fc4000801160b */
[----:B------:R-:W-:Y:S02]  /*2d30*/  ULEA.HI UR4, UR4, UR7, URZ, 0x5 ;  /* 0x0000000704047291 */ /* 0x000fe4000f8f28ff */
[----:B------:R-:W-:Y:S02]  /*2d40*/  ULOP3.LUT UR10, UR10, 0x3fff, URZ, 0xc0, !UPT ;  /* 0x00003fff0a0a7892 */ /* 0x000fe4000f8ec0ff */
[----:B------:R-:W-:Y:S02]  /*2d50*/  USHF.R.S32.HI UR4, URZ, 0x5, UR4 ;  /* 0x00000005ff047899 */ /* 0x000fe40008011404 */
[----:B------:R-:W-:Y:S02]  /*2d60*/  ULOP3.LUT UR11, UR11, 0x3fff, URZ, 0xc0, !UPT ;  /* 0x00003fff0b0b7892 */ /* 0x000fe4000f8ec0ff */
[----:B------:R-:W-:Y:S01]  /*2d70*/  UISETP.LT.AND UP0, UPT, UR4, 0x1, UPT ;  /* 0x000000010400788c */ /* 0x000fe2000bf01270 */
[----:B------:R-:W-:Y:S01]  /*2d80*/  UMOV UR22, 0x0 ;  /* 0x0000000000167882 */ /* 0x000fe20000000000 */
[----:B------:R-:W-:-:S02]  /*2d90*/  UMOV UR23, 0x4100910 ;  /* 0x0410091000177882 */ /* 0x000fc40000000000 */
[----:B------:R-:W-:Y:S02]  /*2da0*/  USEL UR9, UR4, 0x1, !UP0 ;  /* 0x0000000104097887 */ /* 0x000fe4000c000000 */
[----:B------:R-:W-:Y:S02]  /*2db0*/  ULOP3.LUT UR10, UR10, 0x10000, URZ, 0xfc, !UPT ;  /* 0x000100000a0a7892 */ /* 0x000fe4000f8efcff */
[----:B------:R-:W-:Y:S02]  /*2dc0*/  ULOP3.LUT UR11, UR11, 0x10000, URZ, 0xfc, !UPT ;  /* 0x000100000b0b7892 */ /* 0x000fe4000f8efcff */
[----:B------:R-:W-:Y:S02]  /*2dd0*/  UIADD3 UR9, UPT, UPT, -UR9, URZ, URZ ;  /* 0x000000ff09097290 */ /* 0x000fe4000fffe1ff */
[----:B---3--:R-:W-:Y:S01]  /*2de0*/  UISETP.GE.AND UP3, UPT, UR6, 0x1, UPT ;  /* 0x000000010600788c */ /* 0x008fe2000bf66270 */
[----:B------:R-:W-:Y:S01]  /*2df0*/  UMOV UR20, 0x0 ;  /* 0x0000000000147882 */ /* 0x000fe20000000000 */
[----:B------:R-:W-:Y:S01]  /*2e00*/  UMOV UR21, 0x4100910 ;  /* 0x0410091000157882 */ /* 0x000fe20000000000 */
[----:B------:R-:W-:Y:S01]  /*2e10*/  UMOV UR18, 0x0 ;  /* 0x0000000000127882 */ /* 0x000fe20000000000 */
[----:B------:R-:W-:Y:S01]  /*2e20*/  UMOV UR19, 0x4100910 ;  /* 0x0410091000137882 */ /* 0x000fe20000000000 */
[----:B-1----:R-:W-:-:S15]  /*2e30*/  R2UR UR16, R0 ;  /* 0x00000000001072ca */ /* 0x002fde00000e0000 */
.L_x_58:
[----:B------:R-:W-:Y:S02]  /*2e40*/  LEA R0, R10, UR5, 0x3 ;  /* 0x000000050a007c11 */ /* 0x000fe4000f8e18ff */
[----:B------:R-:W-:Y:S02]  /*2e50*/  SHF.L.U32 R5, R9, 0x1f, RZ ;  /* 0x0000001f09057819 */ /* 0x000fe400000006ff */
[----:B------:R-:W-:Y:S01]  /*2e60*/  PLOP3.LUT P0, PT, PT, PT, UP3, 0x80, 0x8 ;  /* 0x000000000008781c */ /* 0x000fe20003f0f038 */
[----:B------:R-:W-:Y:S01]  /*2e70*/  VIADD R3, R0, 0x80 ;  /* 0x0000008000037836 */ /* 0x000fe20000000000 */
[----:B-1----:R-:W1:Y:S02]  /*2e80*/  SYNCS.PHASECHK.TRANS64.TRYWAIT P1, [R0+URZ+0x70], R5 ;  /* 0x00007005000075a7 */ /* 0x002e6400080211ff */
[----:B-1-3--:R-:W-:Y:S09]  /*2e90*/  @!P1 BRA `(.L_x_52) ;  /* 0x00000044001c9947 */ /* 0x00aff20003800000 */
.L_x_127:
[----:B------:R-:W-:Y:S01]  /*2ea0*/  LEA R4, R10, UR5, 0x4 ;  /* 0x000000050a047c11 */ /* 0x000fe2000f8e20ff */
[----:B------:R-:W-:Y:S01]  /*2eb0*/  @UP3 ULEA UR6, UR14, UR5, 0x3 ;  /* 0x000000050e063291 */ /* 0x000fe2000f8e18ff */
[----:B------:R-:W-:Y:S01]  /*2ec0*/  PLOP3.LUT P2, PT, PT, PT, PT, 0x80, 0x8 ;  /* 0x000000000008781c */ /* 0x000fe20003f4f070 */
[----:B------:R-:W-:Y:S01]  /*2ed0*/  ULEA UR7, UR15, UR5, 0x3 ;  /* 0x000000050f077291 */ /* 0x000fe2000f8e18ff */
[----:B------:R-:W-:Y:S02]  /*2ee0*/  PRMT R3, RZ, 0x654, R3 ;  /* 0x00000654ff037816 */ /* 0x000fe40000000003 */
[----:B-1----:R-:W1:Y:S01]  /*2ef0*/  LDS.128 R4, [R4+0x100] ;  /* 0x0001000004047984 */ /* 0x002e620000000c00 */
[----:B------:R-:W-:Y:S02]  /*2f00*/  @P0 SHF.L.U32 R2, R8, 0x1f, RZ ;  /* 0x0000001f08020819 */ /* 0x000fe400000006ff */
[----:B------:R-:W-:Y:S01]  /*2f10*/  SHF.L.U32 R0, R11, 0x1f, RZ ;  /* 0x0000001f0b007819 */ /* 0x000fe200000006ff */
[----:B------:R-:W-:Y:S01]  /*2f20*/  @!PT LDS RZ, [RZ] ;  /* 0x00000000fffff984 */ /* 0x000fe20000000800 */
[----:B------:R-:W-:Y:S01]  /*2f30*/  @!PT LDS RZ, [RZ] ;  /* 0x00000000fffff984 */ /* 0x000fe20000000800 */
[----:B------:R-:W-:Y:S01]  /*2f40*/  @!PT LDS RZ, [RZ] ;  /* 0x00000000fffff984 */ /* 0x000fe20000000800 */
[----:B------:R-:W-:Y:S01]  /*2f50*/  @!PT LDS RZ, [RZ] ;  /* 0x00000000fffff984 */ /* 0x000fe20000000800 */
[----:B------:R2:W-:Y:S06]  /*2f60*/  MEMBAR.ALL.CTA ;  /* 0x0000000000007992 */ /* 0x0005ec0000008000 */
[----:B--2---:R-:W2:Y:S02]  /*2f70*/  FENCE.VIEW.ASYNC.S ;  /* 0x00000000000073c6 */ /* 0x004ea40000000000 */
[----:B--2---:R2:W-:Y:S01]  /*2f80*/  SYNCS.ARRIVE.TRANS64.RED.A1T0 RZ, [R3+URZ], RZ ;  /* 0x000000ff03ff79a7 */ /* 0x0045e200081004ff */
[----:B------:R2:W3:Y:S01]  /*2f90*/  @P0 SYNCS.PHASECHK.TRANS64.TRYWAIT P2, [UR6], R2 ;  /* 0x00000002ff0005a7 */ /* 0x0004e20008041106 */
[----:B------:R-:W-:Y:S01]  /*2fa0*/  ULEA.HI UR6, UR15, UR15, URZ, 0x1 ;  /* 0x0000000f0f067291 */ /* 0x000fe2000f8f08ff */
[----:B-1----:R-:W-:-:S03]  /*2fb0*/  LOP3.LUT P1, RZ, R6, 0x1, RZ, 0xc0, !PT ;  /* 0x0000000106ff7812 */ /* 0x002fc6000782c0ff */
[----:B------:R-:W-:Y:S02]  /*2fc0*/  USHF.L.U32 UR8, UR6, 0x5, URZ ;  /* 0x0000000506087899 */ /* 0x000fe400080006ff */
[----:B------:R-:W-:Y:S02]  /*2fd0*/  ULOP3.LUT UR6, UR6, 0xffe, URZ, 0xc0, !UPT ;  /* 0x00000ffe06067892 */ /* 0x000fe4000f8ec0ff */
[----:B------:R-:W-:Y:S02]  /*2fe0*/  ULOP3.LUT UR8, UR8, 0xffffffc0, URZ, 0xc0, !UPT ;  /* 0xffffffc008087892 */ /* 0x000fe4000f8ec0ff */
[----:B------:R-:W-:Y:S02]  /*2ff0*/  UIADD3 UR6, UPT, UPT, -UR6, UR15, URZ ;  /* 0x0000000f06067290 */ /* 0x000fe4000fffe1ff */
[----:B------:R-:W-:Y:S01]  /*3000*/  UIADD3 UR8, UPT, UPT, UR16, UR8, URZ ;  /* 0x0000000810087290 */ /* 0x000fe2000fffe0ff */
[----:B------:R-:W1:Y:S03]  /*3010*/  SYNCS.PHASECHK.TRANS64.TRYWAIT P0, [UR7+0xb0], R0 ;  /* 0x0000b000ff0075a7 */ /* 0x000e660008001107 */
[----:B------:R-:W-:Y:S01]  /*3020*/  ULEA UR8, UR6, UR8, 0x14 ;  /* 0x0000000806087291 */ /* 0x000fe2000f8ea0ff */
[----:B-123--:R-:W-:Y:S11]  /*3030*/  @!P0 BRA `(.L_x_53) ;  /* 0x0000004000c88947 */ /* 0x00eff60003800000 */
.L_x_129:
[----:B------:R-:W-:Y:S01]  /*3040*/  IADD3 R10, PT, PT, R10, 0x1, RZ ;  /* 0x000000010a0a7810 */ /* 0x000fe20007ffe0ff */
[----:B------:R-:W-:Y:S06]  /*3050*/  BRA.U !UP3, `(.L_x_54) ;  /* 0x000000010bc07547 */ /* 0x000fec000b800000 */
[----:B------:R-:W-:Y:S01]  /*3060*/  UPLOP3.LUT UP4, UPT, UPT, UPT, UPT, 0x40, 0x4 ;  /* 0x000000000004789c */ /* 0x000fe20003f8e870 */
[----:B------:R-:W-:Y:S01]  /*3070*/  UMOV UR13, UR9 ;  /* 0x00000009000d7c82 */ /* 0x000fe20008000000 */
[----:B------:R-:W-:Y:S01]  /*3080*/  UMOV UR12, UR4 ;  /* 0x00000004000c7c82 */ /* 0x000fe20008000000 */
[----:B------:R-:W-:-:S08]  /*3090*/  UMOV UR17, UR14 ;  /* 0x0000000e00117c82 */ /* 0x000fd00008000000 */
.L_x_57:
[----:B------:R-:W-:Y:S02]  /*30a0*/  UIADD3 UR13, UPT, UPT, UR13, 0x1, URZ ;  /* 0x000000010d0d7890 */ /* 0x000fe4000fffe0ff */
[----:B--2---:R-:W-:Y:S02]  /*30b0*/  ULEA UR6, UR17, UR5, 0x3 ;  /* 0x0000000511067291 */ /* 0x004fe4000f8e18ff */
[----:B------:R-:W-:Y:S01]  /*30c0*/  UISETP.NE.AND UP0, UPT, UR13, URZ, UPT ;  /* 0x000000ff0d00728c */ /* 0x000fe2000bf05270 */
[----:B---3--:R-:W-:Y:S10]  /*30d0*/  @P2 BRA `(.L_x_55) ;  /* 0x00000000000c2947 */ /* 0x008ff40003800000 */
[----:B-1----:R-:W-:Y:S04]  /*30e0*/  SHF.L.U32 R3, R8, 0x1f, RZ ;  /* 0x0000001f08037819 */ /* 0x002fe800000006ff */
[----:B------:R-:W1:Y:S02]  /*30f0*/  SYNCS.PHASECHK.TRANS64.TRYWAIT P0, [UR6], R3 ;  /* 0x00000003ff0075a7 */ /* 0x000e640008001106 */
[----:B-1----:R-:W-:Y:S05]  /*3100*/  @!P0 BRA `(.L_x_56) ;  /* 0x0000004000ac8947 */ /* 0x002fea0003800000 */
.L_x_55:
[----:B------:R-:W-:Y:S01]  /*3110*/  UISETP.NE.AND UP1, UPT, UR12, 0x1, UPT ;  /* 0x000000010c00788c */ /* 0x000fe2000bf25270 */
[----:B------:R-:W-:Y:S01]  /*3120*/  PLOP3.LUT P2, PT, PT, PT, PT, 0x80, 0x8 ;  /* 0x000000000008781c */ /* 0x000fe20003f4f070 */
[----:B------:R-:W-:Y:S02]  /*3130*/  UIADD3 UR14, UPT, UPT, UR17, 0x1, URZ ;  /* 0x00000001110e7890 */ /* 0x000fe4000fffe0ff */
[----:B------:R-:W-:Y:S02]  /*3140*/  ULEA UR28, UR17, UR11, 0x9 ;  /* 0x0000000b111c7291 */ /* 0x000fe4000f8e48ff */
[----:B------:R-:W-:Y:S01]  /*3150*/  UISETP.NE.AND UP2, UPT, UR14, 0x3, UPT ;  /* 0x000000030e00788c */ /* 0x000fe2000bf45270 */
[----:B------:R-:W-:Y:S01]  /*3160*/  PLOP3.LUT P0, PT, PT, PT, UP1, 0x80, 0x8 ;  /* 0x000000000008781c */ /* 0x000fe20003f0f018 */
[----:B------:R-:W-:Y:S02]  /*3170*/  UIADD3 UR40, UPT, UPT, UR28, 0x2, URZ ;  /* 0x000000021c287890 */ /* 0x000fe4000fffe0ff */
[----:B------:R-:W-:Y:S02]  /*3180*/  USEL UR27, URZ, 0x1, UP2 ;  /* 0x00000001ff1b7887 */ /* 0x000fe40009000000 */
[----:B------:R-:W-:Y:S02]  /*3190*/  USEL UR14, UR14, URZ, UP2 ;  /* 0x000000ff0e0e7287 */ /* 0x000fe40009000000 */
[----:B------:R-:W-:Y:S02]  /*31a0*/  UIADD3 UR36, UPT, UPT, UR28, 0x4, URZ ;  /* 0x000000041c247890 */ /* 0x000fe4000fffe0ff */
[----:B------:R-:W-:Y:S01]  /*31b0*/  @UP1 ULEA UR26, UR14, UR5, 0x3 ;  /* 0x000000050e1a1291 */ /* 0x000fe2000f8e18ff */
[----:B------:R-:W-:Y:S01]  /*31c0*/  LOP3.LUT R8, R8, UR27, RZ, 0x3c, !PT ;  /* 0x0000001b08087c12 */ /* 0x000fe2000f8e3cff */
[----:B------:R-:W-:Y:S02]  /*31d0*/  UIADD3 UR32, UPT, UPT, UR28, 0x6, URZ ;  /* 0x000000061c207890 */ /* 0x000fe4000fffe0ff */
[----:B------:R-:W-:Y:S01]  /*31e0*/  UIADD3 UR6, UPT, UPT, UR6, 0x18, URZ ;  /* 0x0000001806067890 */ /* 0x000fe2000fffe0ff */
[----:B-1----:R-:W-:Y:S01]  /*31f0*/  @P0 SHF.L.U32 R0, R8, 0x1f, RZ ;  /* 0x0000001f08000819 */ /* 0x002fe200000006ff */
[----:B------:R-:W-:Y:S01]  /*3200*/  UIADD3 UR12, UPT, UPT, UR12, -0x1, URZ ;  /* 0xffffffff0c0c7890 */ /* 0x000fe2000fffe0ff */
[----:B------:R-:W-:Y:S02]  /*3210*/  UMOV UR29, 0x40004040 ;  /* 0x40004040001d7882 */ /* 0x000fe40000000000 */
[----:B------:R2:W3:Y:S01]  /*3220*/  @P0 SYNCS.PHASECHK.TRANS64.TRYWAIT P2, [UR26], R0 ;  /* 0x00000000ff0005a7 */ /* 0x0004e2000804111a */
[----:B------:R-:W-:Y:S01]  /*3230*/  ULEA UR26, UR17, UR10, 0x9 ;  /* 0x0000000a111a7291 */ /* 0x000fe2000f8e48ff */
[----:B------:R-:W-:Y:S01]  /*3240*/  UMOV UR27, 0x40004040 ;  /* 0x40004040001b7882 */ /* 0x000fe20000000000 */
[----:B------:R-:W-:Y:S02]  /*3250*/  UMOV UR41, 0x40004040 ;  /* 0x4000404000297882 */ /* 0x000fe40000000000 */
[----:B------:R-:W-:Y:S02]  /*3260*/  UIADD3 UR38, UPT, UPT, UR26, 0x2, URZ ;  /* 0x000000021a267890 */ /* 0x000fe4000fffe0ff */
[----:B------:R-:W-:Y:S02]  /*3270*/  UIADD3 UR34, UPT, UPT, UR26, 0x4, URZ ;  /* 0x000000041a227890 */ /* 0x000fe4000fffe0ff */
[----:B------:R-:W-:Y:S01]  /*3280*/  UIADD3 UR30, UPT, UPT, UR26, 0x6, URZ ;  /* 0x000000061a1e7890 */ /* 0x000fe2000fffe0ff */
[----:B------:R2:W-:Y:S01]  /*3290*/  UTCHMMA gdesc[UR26], gdesc[UR28], tmem[UR8], tmem[UR24], idesc[UR25], UP4 ;  /* 0x00ff181c1a0075ea */ /* 0x0005e2000a000008 */
[----:B------:R-:W-:Y:S01]  /*32a0*/  UPLOP3.LUT UP4, UPT, UPT, UPT, UPT, 0x80, 0x8 ;  /* 0x000000000008789c */ /* 0x000fe20003f8f070 */
[----:B------:R-:W-:Y:S01]  /*32b0*/  UMOV UR39, 0x40004040 ;  /* 0x4000404000277882 */ /* 0x000fe20000000000 */
[----:B------:R-:W-:Y:S01]  /*32c0*/  UMOV UR37, 0x40004040 ;  /* 0x4000404000257882 */ /* 0x000fe20000000000 */
[----:B------:R2:W-:Y:S01]  /*32d0*/  UTCHMMA gdesc[UR38], gdesc[UR40], tmem[UR8], tmem[UR22], idesc[UR23], UPT ;  /* 0x00ff1628260075ea */ /* 0x0005e2000b800008 */
[----:B------:R-:W-:Y:S01]  /*32e0*/  UMOV UR35, 0x40004040 ;  /* 0x4000404000237882 */ /* 0x000fe20000000000 */
[----:B------:R-:W-:Y:S01]  /*32f0*/  UMOV UR33, 0x40004040 ;  /* 0x4000404000217882 */ /* 0x000fe20000000000 */
[----:B------:R-:W-:Y:S01]  /*3300*/  UMOV UR31, 0x40004040 ;  /* 0x40004040001f7882 */ /* 0x000fe20000000000 */
[----:B------:R2:W-:Y:S01]  /*3310*/  UTCHMMA gdesc[UR34], gdesc[UR36], tmem[UR8], tmem[UR20], idesc[UR21], UPT ;  /* 0x00ff1424220075ea */ /* 0x0005e2000b800008 */
[----:B------:R2:W-:Y:S01]  /*3320*/  UTCHMMA gdesc[UR30], gdesc[UR32], tmem[UR8], tmem[UR18], idesc[UR19], UPT ;  /* 0x00ff12201e0075ea */ /* 0x0005e2000b800008 */
[----:B------:R2:W-:Y:S01]  /*3330*/  UTCBAR [UR6], URZ ;  /* 0x000000ff060073e9 */ /* 0x0005e200080000ff */
[----:B------:R-:W-:Y:S01]  /*3340*/  UMOV UR17, UR14 ;  /* 0x0000000e00117c82 */ /* 0x000fe20008000000 */
[----:B------:R-:W-:Y:S05]  /*3350*/  BRA.U UP0, `(.L_x_57) ;  /* 0xfffffffd00507547 */ /* 0x000fea000b83ffff */
.L_x_54:
[----:B------:R-:W-:Y:S01]  /*3360*/  UIADD3 UR15, UPT, UPT, UR15, 0x1, URZ ;  /* 0x000000010f0f7890 */ /* 0x000fe2000fffe0ff */
[C---:B------:R-:W-:Y:S01]  /*3370*/  ISETP.NE.AND P0, PT, R10.reuse, 0x2, PT ;  /* 0x000000020a00780c */ /* 0x040fe20003f05270 */
[----:B------:R-:W-:Y:S02]  /*3380*/  UIADD3 UR7, UPT, UPT, UR7, 0x90, URZ ;  /* 0x0000009007077890 */ /* 0x000fe4000fffe0ff */
[----:B------:R-:W-:Y:S01]  /*3390*/  UISETP.NE.AND UP0, UPT, UR15, 0x4, UPT ;  /* 0x000000040f00788c */ /* 0x000fe2000bf05270 */
[----:B-12---:R-:W-:Y:S02]  /*33a0*/  SEL R0, RZ, 0x1, P0 ;  /* 0x00000001ff007807 */ /* 0x006fe40000000000 */
[----:B------:R-:W-:Y:S01]  /*33b0*/  SEL R10, R10, RZ, P0 ;  /* 0x000000ff0a0a7207 */ /* 0x000fe20000000000 */
[----:B------:R-:W-:Y:S01]  /*33c0*/  USEL UR6, URZ, 0x1, UP0 ;  /* 0x00000001ff067887 */ /* 0x000fe20008000000 */
[----:B------:R-:W-:Y:S01]  /*33d0*/  LOP3.LUT R9, R9, R0, RZ, 0x3c, !PT ;  /* 0x0000000009097212 */ /* 0x000fe200078e3cff */
[----:B------:R-:W-:Y:S01]  /*33e0*/  USEL UR15, UR15, URZ, UP0 ;  /* 0x000000ff0f0f7287 */ /* 0x000fe20008000000 */
[----:B------:R1:W-:Y:S03]  /*33f0*/  UTCBAR [UR7], URZ ;  /* 0x000000ff070073e9 */ /* 0x0003e600080000ff */
[----:B------:R-:W-:Y:S01]  /*3400*/  LOP3.LUT R11, R11, UR6, RZ, 0x3c, !PT ;  /* 0x000000060b0b7c12 */ /* 0x000fe2000f8e3cff */
[----:B------:R-:W-:Y:S07]  /*3410*/  @P1 BRA `(.L_x_58) ;  /* 0xfffffff800881947 */ /* 0x000fee000383ffff */
[----:B------:R-:W2:Y:S01]  /*3420*/  S2UR UR4, SR_CgaCtaId ;  /* 0x00000000000479c3 */ /* 0x000ea20000008800 */
[----:B------:R-:W-:Y:S01]  /*3430*/  ELECT P0, URZ, PT ;  /* 0x0000000000ff782f */ /* 0x000fe20003800000 */
[----:B------:R-:W-:Y:S01]  /*3440*/  IMAD.MOV.U32 R0, RZ, RZ, 0x1 ;  /* 0x00000001ff007424 */ /* 0x000fe200078e00ff */
[----:B------:R-:W-:Y:S01]  /*3450*/  UIADD3 UR5, UPT, UPT, UR5, 0xb0, URZ ;  /* 0x000000b005057890 */ /* 0x000fe2000fffe0ff */
[----:B------:R-:W-:Y:S01]  /*3460*/  SHF.L.U32 R3, R11, 0x1f, RZ ;  /* 0x0000001f0b037819 */ /* 0x000fe200000006ff */
[----:B------:R-:W-:-:S03]  /*3470*/  UMOV UR6, 0x40 ;  /* 0x0000004000067882 */ /* 0x000fc60000000000 */
[----:B------:R-:W-:Y:S01]  /*3480*/  UVIRTCOUNT.DEALLOC.SMPOOL 0x80 ;  /* 0x000000800000784c */ /* 0x000fe20000000000 */
[----:B--2---:R-:W-:Y:S02]  /*3490*/  ULEA UR4, UR4, UR6, 0x18 ;  /* 0x0000000604047291 */ /* 0x004fe4000f8ec0ff */
[----:B------:R-:W-:-:S07]  /*34a0*/  ULEA UR6, UR15, UR5, 0x3 ;  /* 0x000000050f067291 */ /* 0x000fce000f8e18ff */
[----:B------:R2:W-:Y:S02]  /*34b0*/  @P0 STS.U8 [UR4+0x1c], R0 ;  /* 0x00001c00ff000988 */ /* 0x0005e40008000004 */
[----:B------:R-:W4:Y:S02]  /*34c0*/  SYNCS.PHASECHK.TRANS64.TRYWAIT P0, [UR6], R3 ;  /* 0x00000003ff0075a7 */ /* 0x000f240008001106 */
[----:B--2-4-:R-:W-:Y:S05]  /*34d0*/  @!P0 BRA `(.L_x_59) ;  /* 0x0000003c00d08947 */ /* 0x014fea0003800000 */
.L_x_132:
[----:B-1----:R-:W-:-:S04]  /*34e0*/  UIADD3 UR7, UPT, UPT, UR15, 0x1, URZ ;  /* 0x000000010f077890 */ /* 0x002fc8000fffe0ff */
[----:B------:R-:W-:-:S04]  /*34f0*/  UISETP.NE.AND UP0, UPT, UR7, 0x4, UPT ;  /* 0x000000040700788c */ /* 0x000fc8000bf05270 */
[----:B------:R-:W-:Y:S02]  /*3500*/  USEL UR8, URZ, 0x1, UP0 ;  /* 0x00000001ff087887 */ /* 0x000fe40008000000 */
[----:B------:R-:W-:-:S04]  /*3510*/  USEL UR7, UR7, URZ, UP0 ;  /* 0x000000ff07077287 */ /* 0x000fc80008000000 */
[----:B------:R-:W-:Y:S01]  /*3520*/  ULEA UR6, UR7, UR5, 0x3 ;  /* 0x0000000507067291 */ /* 0x000fe2000f8e18ff */
[----:B------:R-:W-:-:S04]  /*3530*/  LOP3.LUT R2, R11, UR8, RZ, 0x3c, !PT ;  /* 0x000000080b027c12 */ /* 0x000fc8000f8e3cff */
[----:B--2---:R-:W-:-:S04]  /*3540*/  SHF.L.U32 R3, R2, 0x1f, RZ ;  /* 0x0000001f02037819 */ /* 0x004fc800000006ff */
[----:B------:R-:W1:Y:S02]  /*3550*/  SYNCS.PHASECHK.TRANS64.TRYWAIT P0, [UR6], R3 ;  /* 0x00000003ff0075a7 */ /* 0x000e640008001106 */
[----:B-1----:R-:W-:Y:S05]  /*3560*/  @!P0 BRA `(.L_x_60) ;  /* 0x0000003c00c48947 */ /* 0x002fea0003800000 */
.L_x_134:
        /* <DEDUP_REMOVED lines=9> */
.L_x_136:
[----:B------:R-:W-:-:S04]  /*3600*/  UIADD3 UR7, UPT, UPT, UR7, 0x1, URZ ;  /* 0x0000000107077890 */ /* 0x000fc8000fffe0ff */
[----:B------:R-:W-:-:S04]  /*3610*/  UISETP.NE.AND UP0, UPT, UR7, 0x4, UPT ;  /* 0x000000040700788c */ /* 0x000fc8000bf05270 */
[----:B------:R-:W-:Y:S02]  /*3620*/  USEL UR6, URZ, 0x1, UP0 ;  /* 0x00000001ff067887 */ /* 0x000fe40008000000 */
[----:B------:R-:W-:-:S04]  /*3630*/  USEL UR7, UR7, URZ, UP0 ;  /* 0x000000ff07077287 */ /* 0x000fc80008000000 */
[----:B------:R-:W-:Y:S01]  /*3640*/  ULEA UR7, UR7, UR5, 0x3 ;  /* 0x0000000507077291 */ /* 0x000fe2000f8e18ff */
[----:B-1----:R-:W-:-:S04]  /*3650*/  LOP3.LUT R3, R2, UR6, RZ, 0x3c, !PT ;  /* 0x0000000602037c12 */ /* 0x002fc8000f8e3cff */
[----:B------:R-:W-:-:S04]  /*3660*/  SHF.L.U32 R3, R3, 0x1f, RZ ;  /* 0x0000001f03037819 */ /* 0x000fc800000006ff */
[----:B------:R-:W1:Y:S02]  /*3670*/  SYNCS.PHASECHK.TRANS64.TRYWAIT P0, [UR7], R3 ;  /* 0x00000003ff0075a7 */ /* 0x000e640008001107 */
[----:B-1----:R-:W-:Y:S05]  /*3680*/  @!P0 BRA `(.L_x_62) ;  /* 0x0000003c00ac8947 */ /* 0x002fea0003800000 */
.L_x_138:
[----:B------:R-:W-:Y:S01]  /*3690*/  NOP ;  /* 0x0000000000007918 */ /* 0x000fe20000000000 */
[----:B-1----:R-:W1:Y:S01]  /*36a0*/  LDS R0, [UR4+0x14] ;  /* 0x00001404ff007984 */ /* 0x002e620008000800 */
[----:B------:R-:W-:Y:S01]  /*36b0*/  ULOP3.LUT UR6, UR16, 0xffff, URZ, 0xc0, !UPT ;  /* 0x0000ffff10067892 */ /* 0x000fe2000f8ec0ff */
[----:B------:R-:W-:Y:S01]  /*36c0*/  UMOV UR8, 0xffff ;  /* 0x0000ffff00087882 */ /* 0x000fe20000000000 */
[----:B------:R-:W-:Y:S02]  /*36d0*/  UMOV UR5, 0x1 ;  /* 0x0000000100057882 */ /* 0x000fe40000000000 */
[----:B------:R-:W-:-:S04]  /*36e0*/  USHF.R.U32.HI UR6, URZ, 0x5, UR6 ;  /* 0x00000005ff067899 */ /* 0x000fc80008011606 */
[----:B------:R-:W-:Y:S02]  /*36f0*/  USHF.L.U32 UR8, UR8, UR6, URZ ;  /* 0x0000000608087299 */ /* 0x000fe400080006ff */
[----:B------:R-:W-:-:S04]  /*3700*/  USHF.L.U32 UR5, UR5, UR6, URZ ;  /* 0x0000000605057299 */ /* 0x000fc800080006ff */
[----:B-1----:R-:W-:-:S04]  /*3710*/  LOP3.LUT R0, R0, UR8, RZ, 0xc0, !PT ;  /* 0x0000000800007c12 */ /* 0x002fc8000f8ec0ff */
[----:B------:R-:W-:-:S13]  /*3720*/  ISETP.NE.AND P0, PT, R0, UR8, PT ;  /* 0x0000000800007c0c */ /* 0x000fda000bf05270 */
[----:B------:R-:W-:Y:S05]  /*3730*/  @P0 BRA `(.L_x_63) ;  /* 0x0000000000580947 */ /* 0x000fea0003800000 */
[----:B------:R-:W1:Y:S02]  /*3740*/  LDS R0, [UR4+0x18] ;  /* 0x00001804ff007984 */ /* 0x000e640008000800 */
[----:B-1----:R-:W-:-:S04]  /*3750*/  LOP3.LUT R0, R0, UR5, RZ, 0xc0, !PT ;  /* 0x0000000500007c12 */ /* 0x002fc8000f8ec0ff */
[----:B------:R-:W-:-:S13]  /*3760*/  ISETP.NE.AND P0, PT, R0, UR5, PT ;  /* 0x0000000500007c0c */ /* 0x000fda000bf05270 */
[----:B------:R-:W-:Y:S05]  /*3770*/  @P0 BRA `(.L_x_64) ;  /* 0x00000000003c0947 */ /* 0x000fea0003800000 */
[----:B------:R-:W1:Y:S01]  /*3780*/  S2R R2, SR_LANEID ;  /* 0x0000000000027919 */ /* 0x000e620000000000 */
[----:B------:R-:W-:Y:S01]  /*3790*/  ULOP3.LUT UR8, URZ, UR8, URZ, 0x33, !UPT ;  /* 0x00000008ff087292 */ /* 0x000fe2000f8e33ff */
[----:B------:R-:W-:Y:S01]  /*37a0*/  LOP3.LUT R4, RZ, UR5, RZ, 0x33, !PT ;  /* 0x00000005ff047c12 */ /* 0x000fe2000f8e33ff */
[----:B------:R-:W-:Y:S02]  /*37b0*/  VOTEU.ANY UR7, UPT, PT ;  /* 0x0000000000077886 */ /* 0x000fe400038e0100 */
[----:B------:R-:W-:Y:S01]  /*37c0*/  UFLO.U32 UR7, UR7 ;  /* 0x00000007000772bd */ /* 0x000fe200080e0000 */
[----:B------:R-:W2:Y:S01]  /*37d0*/  REDUX UR5, R4 ;  /* 0x00000000040573c4 */ /* 0x000ea20000000000 */
[----:B------:R-:W-:-:S06]  /*37e0*/  IMAD.U32 R0, RZ, RZ, UR8 ;  /* 0x00000008ff007e24 */ /* 0x000fcc000f8e00ff */
[----:B------:R4:W-:Y:S01]  /*37f0*/  UTCATOMSWS.AND URZ, UR8 ;  /* 0x0000000800ff79e3 */ /* 0x0009e20008000000 */
[----:B------:R-:W3:Y:S01]  /*3800*/  REDUX UR6, R0 ;  /* 0x00000000000673c4 */ /* 0x000ee20000000000 */
[----:B-1----:R-:W-:Y:S01]  /*3810*/  ISETP.EQ.U32.AND P0, PT, R2, UR7, PT ;  /* 0x0000000702007c0c */ /* 0x002fe2000bf02070 */
[----:B--2---:R-:W-:Y:S01]  /*3820*/  IMAD.U32 R2, RZ, RZ, UR5 ;  /* 0x00000005ff027e24 */ /* 0x004fe2000f8e00ff */
[----:B---3--:R-:W-:-:S11]  /*3830*/  MOV R3, UR6 ;  /* 0x0000000600037c02 */ /* 0x008fd60008000f00 */
[----:B------:R4:W-:Y:S04]  /*3840*/  @P0 ATOMS.AND RZ, [UR4+0x14], R3 ;  /* 0x00001403ffff098c */ /* 0x0009e8000a800004 */
[----:B------:R4:W-:Y:S01]  /*3850*/  @P0 ATOMS.AND RZ, [UR4+0x18], R2 ;  /* 0x00001802ffff098c */ /* 0x0009e2000a800004 */
[----:B------:R-:W-:Y:S05]  /*3860*/  BRA `(.L_x_65) ;  /* 0x0000000000147947 */ /* 0x000fea0003800000 */
.L_x_64:
[----:B------:R-:W-:Y:S02]  /*3870*/  MOV R2, 0x3890 ;  /* 0x0000389000027802 */ /* 0x000fe40000000f00 */
[----:B---3-5:R-:W-:Y:S05]  /*3880*/  CALL.REL.NOINC `($__internal_0_$__cuda_sm10x_tcgen05_guardrail_trap_col_being_dealloced_not_returned_by_alloc) ;  /* 0x0000004000207944 */ /* 0x028fea0003c00000 */
[----:B------:R-:W-:Y:S05]  /*3890*/  BRA `(.L_x_65) ;  /* 0x0000000000087947 */ /* 0x000fea0003800000 */
.L_x_63:
[----:B------:R-:W-:Y:S02]  /*38a0*/  MOV R2, 0x38c0 ;  /* 0x000038c000027802 */ /* 0x000fe40000000f00 */
[----:B---3-5:R-:W-:Y:S05]  /*38b0*/  CALL.REL.NOINC `($__internal_2_$__cuda_sm10x_tcgen05_guardrail_trap_unallocated_columns_being_dealloced) ;  /* 0x00000040002c7944 */ /* 0x028fea0003c00000 */
.L_x_65:
[----:B------:R-:W-:Y:S01]  /*38c0*/  NOP ;  /* 0x0000000000007918 */ /* 0x000fe20000000000 */
[----:B----4-:R-:W-:Y:S05]  /*38d0*/  EXIT ;  /* 0x000000000000794d */ /* 0x010fea0003800000 */
.L_x_47:
[----:B------:R-:W-:-:S09]  /*38e0*/  UISETP.NE.OR UP2, UPT, UR8, 0x3, !UP2 ;  /* 0x000000030800788c */ /* 0x000fd2000d745670 */
[----:B------:R-:W-:Y:S05]  /*38f0*/  BRA.U UP2, `(.L_x_66) ;  /* 0x0000000d02b07547 */ /* 0x000fea000b800000 */
[----:B------:R-:W1:Y:S01]  /*3900*/  LDC R0, c[0x0][0xb30] ;  /* 0x0002cc00ff007b82 */ /* 0x000e620000000800 */
[----:B------:R-:W2:Y:S01]  /*3910*/  LDCU.64 UR8, c[0x0][0x888] ;  /* 0x00011100ff0877ac */ /* 0x000ea20008000a00 */
[----:B------:R-:W-:Y:S02]  /*3920*/  HFMA2 R25, -RZ, RZ, 0, 0 ;  /* 0x00000000ff197431 */ /* 0x000fe400000001ff */
[----:B------:R-:W-:Y:S01]  /*3930*/  IMAD.MOV.U32 R34, RZ, RZ, 0x1 ;  /* 0x00000001ff227424 */ /* 0x000fe200078e00ff */
[----:B------:R-:W-:Y:S01]  /*3940*/  MOV R23, 0x2000 ;  /* 0x0000200000177802 */ /* 0x000fe20000000f00 */
[----:B------:R-:W4:Y:S01]  /*3950*/  LDCU.64 UR4, c[0x0][0x890] ;  /* 0x00011200ff0477ac */ /* 0x000f220008000a00 */
[----:B------:R-:W-:Y:S01]  /*3960*/  IMAD.MOV.U32 R27, RZ, RZ, RZ ;  /* 0x000000ffff1b7224 */ /* 0x000fe200078e00ff */
[----:B------:R-:W3:Y:S01]  /*3970*/  LDC R19, c[0x0][0x370] ;  /* 0x0000dc00ff137b82 */ /* 0x000ee20000000800 */
[----:B------:R-:W-:Y:S01]  /*3980*/  UMOV UR7, 0x400 ;  /* 0x0000040000077882 */ /* 0x000fe20000000000 */
[----:B------:R-:W-:-:S02]  /*3990*/  UPLOP3.LUT UP1, UPT, UPT, UPT, UPT, 0x40, 0x4 ;  /* 0x000000000004789c */ /* 0x000fc40003f2e870 */
[----:B------:R-:W-:Y:S01]  /*39a0*/  ULEA UR7, UR37, UR7, 0x18 ;  /* 0x0000000725077291 */ /* 0x000fe2000f8ec0ff */
[----:B------:R-:W-:-:S03]  /*39b0*/  UMOV UR13, URZ ;  /* 0x000000ff000d7c82 */ /* 0x000fc60008000000 */
[----:B------:R-:W3:Y:S01]  /*39c0*/  LDC R2, c[0x0][0xb0c] ;  /* 0x0002c300ff027b82 */ /* 0x000ee20000000800 */
[----:B--2---:R-:W-:Y:S02]  /*39d0*/  UISETP.NE.U32.AND UP3, UPT, UR8, URZ, UPT ;  /* 0x000000ff0800728c */ /* 0x004fe4000bf65070 */
[----:B----4-:R-:W-:-:S05]  /*39e0*/  UISETP.NE.U32.AND UP4, UPT, UR4, URZ, UPT ;  /* 0x000000ff0400728c */ /* 0x010fca000bf85070 */
[----:B------:R-:W2:Y:S01]  /*39f0*/  LDC R18, c[0x0][0xb20] ;  /* 0x0002c800ff127b82 */ /* 0x000ea20000000800 */
[----:B-1----:R-:W-:Y:S01]  /*3a00*/  ISETP.NE.AND P1, PT, R0, 0x1, PT ;  /* 0x000000010000780c */ /* 0x002fe20003f25270 */
[----:B------:R-:W-:Y:S02]  /*3a10*/  UISETP.NE.AND.EX UP3, UPT, UR9, URZ, UPT, UP3 ;  /* 0x000000ff0900728c */ /* 0x000fe4000bf65330 */
[----:B------:R-:W-:-:S04]  /*3a20*/  UISETP.NE.AND.EX UP4, UPT, UR5, URZ, UPT, UP4 ;  /* 0x000000ff0500728c */ /* 0x000fc8000bf85340 */
[----:B-----5:R-:W1:Y:S08]  /*3a30*/  LDC.64 R32, c[0x0][0x348] ;  /* 0x0000d200ff207b82 */ /* 0x020e700000000a00 */
[----:B------:R-:W4:Y:S08]  /*3a40*/  LDC.64 R16, c[0x0][0xb10] ;  /* 0x0002c400ff107b82 */ /* 0x000f300000000a00 */
[----:B------:R-:W1:Y:S08]  /*3a50*/  LDC.64 R6, c[0x0][0xb18] ;  /* 0x0002c600ff067b82 */ /* 0x000e700000000a00 */
[----:B------:R-:W1:Y:S08]  /*3a60*/  LDC.64 R4, c[0x0][0xb28] ;  /* 0x0002ca00ff047b82 */ /* 0x000e700000000a00 */
[----:B--23--:R-:W1:Y:S02]  /*3a70*/  LDC R22, c[0x0][0x374] ;  /* 0x0000dd00ff167b82 */ /* 0x00ce640000000800 */
.L_x_75:
[----:B------:R-:W-:Y:S02]  /*3a80*/  LEA R0, R27, UR7, 0x3 ;  /* 0x000000071b007c11 */ /* 0x000fe4000f8e18ff */
[----:B------:R-:W-:Y:S02]  /*3a90*/  SHF.L.U32 R3, R25, 0x1f, RZ ;  /* 0x0000001f19037819 */ /* 0x000fe400000006ff */
[----:B------:R-:W-:Y:S02]  /*3aa0*/  LEA R28, R27, UR7, 0x4 ;  /* 0x000000071b1c7c11 */ /* 0x000fe4000f8e20ff */
[----:B--2---:R-:W2:Y:S02]  /*3ab0*/  SYNCS.PHASECHK.TRANS64.TRYWAIT P0, [R0+URZ+0x70], R3 ;  /* 0x00007003000075a7 */ /* 0x004ea400080011ff */
[----:B--2---:R-:W-:Y:S05]  /*3ac0*/  @!P0 BRA `(.L_x_67) ;  /* 0x0000003800b48947 */ /* 0x004fea0003800000 */
.L_x_139:
[----:B------:R-:W-:Y:S01]  /*3ad0*/  ISETP.GE.AND P0, PT, R26, 0x1, PT ;  /* 0x000000011a00780c */ /* 0x000fe20003f06270 */
[----:B------:R-:W3:Y:S01]  /*3ae0*/  LDS.128 R28, [R28+0x100] ;  /* 0x000100001c1c7984 */ /* 0x000ee20000000c00 */
[----:B--2---:R-:W-:Y:S01]  /*3af0*/  VIADD R0, R0, 0x80 ;  /* 0x0000008000007836 */ /* 0x004fe20000000000 */
[----:B------:R-:W-:Y:S01]  /*3b00*/  @!PT LDS RZ, [RZ] ;  /* 0x00000000fffff984 */ /* 0x000fe20000000800 */
[----:B------:R-:W-:Y:S01]  /*3b10*/  @!PT LDS RZ, [RZ] ;  /* 0x00000000fffff984 */ /* 0x000fe20000000800 */
[----:B------:R-:W-:Y:S01]  /*3b20*/  @!PT LDS RZ, [RZ] ;  /* 0x00000000fffff984 */ /* 0x000fe20000000800 */
[----:B------:R-:W-:Y:S01]  /*3b30*/  @!PT LDS RZ, [RZ] ;  /* 0x00000000fffff984 */ /* 0x000fe20000000800 */
[----:B------:R2:W-:Y:S06]  /*3b40*/  MEMBAR.ALL.CTA ;  /* 0x0000000000007992 */ /* 0x0005ec0000008000 */
[----:B--2---:R-:W2:Y:S01]  /*3b50*/  FENCE.VIEW.ASYNC.S ;  /* 0x00000000000073c6 */ /* 0x004ea20000000000 */
[----:B------:R-:W-:Y:S04]  /*3b60*/  PRMT R0, RZ, 0x654, R0 ;  /* 0x00000654ff007816 */ /* 0x000fe80000000000 */
[----:B--2---:R2:W-:Y:S01]  /*3b70*/  SYNCS.ARRIVE.TRANS64.RED.A1T0 RZ, [R0+URZ], RZ ;  /* 0x000000ff00ff79a7 */ /* 0x0045e200081004ff */
[----:B---3--:R-:W-:Y:S11]  /*3b80*/  LOP3.LUT P3, RZ, R30, 0x1, RZ, 0xc0, !PT ;  /* 0x000000011eff7812 */ /* 0x008ff6000786c0ff */
[----:B------:R-:W-:Y:S02]  /*3b90*/  @!UPT UIADD3 URZ, UPT, UPT, URZ, URZ, URZ ;  /* 0x000000fffffff290 */ /* 0x000fe4000fffe0ff */
[----:B------:R-:W-:Y:S02]  /*3ba0*/  @P3 MOV R13, R28 ;  /* 0x0000001c000d3202 */ /* 0x000fe40000000f00 */
[----:B------:R-:W-:Y:S01]  /*3bb0*/  @P3 LOP3.LUT R8, R29, 0xffff, RZ, 0xc0, !PT ;  /* 0x0000ffff1d083812 */ /* 0x000fe200078ec0ff */
[----:B--2---:R-:W-:Y:S06]  /*3bc0*/  @!P0 BRA `(.L_x_68) ;  /* 0x0000000000a48947 */ /* 0x004fec0003800000 */
[----:B-1----:R-:W-:Y:S01]  /*3bd0*/  IMAD.HI.U32 R37, R22, R7, RZ ;  /* 0x0000000716257227 */ /* 0x002fe200078e00ff */
[----:B------:R-:W-:Y:S02]  /*3be0*/  ISETP.NE.AND P0, PT, R6, 0x1, PT ;  /* 0x000000010600780c */ /* 0x000fe40003f05270 */
[----:B------:R-:W-:Y:S01]  /*3bf0*/  ISETP.NE.AND P2, PT, R26, 0x1, PT ;  /* 0x000000011a00780c */ /* 0x000fe20003f45270 */
[----:B----4-:R-:W-:Y:S01]  /*3c00*/  IMAD.HI.U32 R36, R19, R16, RZ ;  /* 0x0000001013247227 */ /* 0x010fe200078e00ff */
[----:B------:R-:W-:Y:S02]  /*3c10*/  SHF.R.U32.HI R37, RZ, R18, R37 ;  /* 0x00000012ff257219 */ /* 0x000fe40000011625 */
[----:B------:R-:W-:Y:S01]  /*3c20*/  ISETP.NE.AND P4, PT, R2, 0x1, PT ;  /* 0x000000010200780c */ /* 0x000fe20003f85270 */
[----:B------:R-:W-:Y:S01]  /*3c30*/  IMAD.HI.U32 R38, R13, R16, RZ ;  /* 0x000000100d267227 */ /* 0x000fe200078e00ff */
[----:B------:R-:W-:Y:S02]  /*3c40*/  SHF.R.U32.HI R36, RZ, R17, R36 ;  /* 0x00000011ff247219 */ /* 0x000fe40000011624 */
[----:B------:R-:W-:Y:S01]  /*3c50*/  SEL R3, R22, R37, !P0 ;  /* 0x0000002516037207 */ /* 0x000fe20004000000 */
[C---:B------:R-:W-:Y:S01]  /*3c60*/  IMAD.HI.U32 R37, R8.reuse, R7, RZ ;  /* 0x0000000708257227 */ /* 0x040fe200078e00ff */
[----:B------:R-:W-:Y:S02]  /*3c70*/  SEL R11, R19, R36, !P4 ;  /* 0x00000024130b7207 */ /* 0x000fe40006000000 */
[----:B------:R-:W-:Y:S01]  /*3c80*/  SHF.R.U32.HI R38, RZ, R17, R38 ;  /* 0x00000011ff267219 */ /* 0x000fe20000011626 */
[----:B------:R-:W-:Y:S01]  /*3c90*/  IMAD.HI.U32 R40, R3, R4, RZ ;  /* 0x0000000403287227 */ /* 0x000fe200078e00ff */
[----:B------:R-:W-:Y:S03]  /*3ca0*/  SHF.R.U32.HI R37, RZ, R18, R37 ;  /* 0x00000012ff257219 */ /* 0x000fe60000011625 */
[----:B------:R-:W-:Y:S01]  /*3cb0*/  IMAD.HI.U32 R36, R11, R4, RZ ;  /* 0x000000040b247227 */ /* 0x000fe200078e00ff */
[----:B------:R-:W-:Y:S02]  /*3cc0*/  @P2 SHF.R.U32.HI R3, RZ, R5, R40 ;  /* 0x00000005ff032219 */ /* 0x000fe40000011628 */
[----:B------:R-:W-:Y:S02]  /*3cd0*/  SEL R9, R8, R37, !P0 ;  /* 0x0000002508097207 */ /* 0x000fe40004000000 */
[----:B------:R-:W-:Y:S01]  /*3ce0*/  @P2 SHF.R.U32.HI R11, RZ, R5, R36 ;  /* 0x00000005ff0b2219 */ /* 0x000fe20000011624 */
[C---:B------:R-:W-:Y:S01]  /*3cf0*/  IMAD R10, R26.reuse, R3, RZ ;  /* 0x000000031a0a7224 */ /* 0x040fe200078e02ff */
[----:B------:R-:W-:Y:S01]  /*3d00*/  SEL R3, R13, R38, !P4 ;  /* 0x000000260d037207 */ /* 0x000fe20006000000 */
[C---:B------:R-:W-:Y:S03]  /*3d10*/  IMAD.HI.U32 R14, R9.reuse, R4, RZ ;  /* 0x00000004090e7227 */ /* 0x040fe600078e00ff */
[----:B------:R-:W-:Y:S01]  /*3d20*/  ISETP.GE.AND P0, PT, R9, R10, PT ;  /* 0x0000000a0900720c */ /* 0x000fe20003f06270 */
[C---:B------:R-:W-:Y:S01]  /*3d30*/  IMAD R12, R26.reuse, R11, RZ ;  /* 0x0000000b1a0c7224 */ /* 0x040fe200078e02ff */
[-C--:B------:R-:W-:Y:S04]  /*3d40*/  SHF.R.U32.HI R14, RZ, R5.reuse, R14 ;  /* 0x00000005ff0e7219 */ /* 0x080fe8000001160e */
[----:B------:R-:W-:Y:S02]  /*3d50*/  ISETP.GE.OR P0, PT, R3, R12, P0 ;  /* 0x0000000c0300720c */ /* 0x000fe40000706670 */
[----:B------:R-:W-:Y:S05]  /*3d60*/  SEL R15, R9, R14, !P2 ;  /* 0x0000000e090f7207 */ /* 0x000fea0005000000 */
[----:B------:R-:W-:Y:S04]  /*3d70*/  IMAD.MOV R14, RZ, RZ, -R15 ;  /* 0x000000ffff0e7224 */ /* 0x000fe800078e0a0f */
[----:B------:R-:W-:Y:S02]  /*3d80*/  IMAD R14, R26, R14, R9 ;  /* 0x0000000e1a0e7224 */ /* 0x000fe400078e0209 */
[C---:B------:R-:W-:Y:S05]  /*3d90*/  @!P0 IMAD.HI.U32 R10, R3.reuse, R4, RZ ;  /* 0x00000004030a8227 */ /* 0x040fea00078e00ff */
[----:B------:R-:W-:Y:S04]  /*3da0*/  @!P0 SHF.R.U32.HI R10, RZ, R5, R10 ;  /* 0x00000005ff0a8219 */ /* 0x000fe8000001160a */
[----:B------:R-:W-:Y:S01]  /*3db0*/  @!P0 SEL R0, R3, R10, !P2 ;  /* 0x0000000a03008207 */ /* 0x000fe20005000000 */
[----:B------:R-:W-:Y:S03]  /*3dc0*/  IMAD.MOV R10, RZ, RZ, -R3 ;  /* 0x000000ffff0a7224 */ /* 0x000fe600078e0a03 */
[----:B------:R-:W-:Y:S01]  /*3dd0*/  @!P0 IADD3 R15, PT, PT, R15, -R0, RZ ;  /* 0x800000000f0f8210 */ /* 0x000fe20007ffe0ff */
[----:B------:R-:W-:Y:S01]  /*3de0*/  @!P0 IMAD R0, R11, R14, R0 ;  /* 0x0000000e0b008224 */ /* 0x000fe200078e0200 */
[----:B------:R-:W-:Y:S01]  /*3df0*/  IADD3 R11, PT, PT, -R9, RZ, RZ ;  /* 0x000000ff090b7210 */ /* 0x000fe20007ffe1ff */
[----:B------:R-:W-:Y:S02]  /*3e00*/  IMAD R13, R2, R10, R13 ;  /* 0x0000000a020d7224 */ /* 0x000fe400078e020d */
[----:B------:R-:W-:Y:S02]  /*3e10*/  @!P0 IMAD R9, R15, R26, R3 ;  /* 0x0000001a0f098224 */ /* 0x000fe400078e0203 */
[----:B------:R-:W-:Y:S02]  /*3e20*/  @!P0 IMAD.MOV.U32 R3, RZ, RZ, R0 ;  /* 0x000000ffff038224 */ /* 0x000fe400078e0000 */
[----:B------:R-:W-:Y:S02]  /*3e30*/  IMAD R8, R6, R11, R8 ;  /* 0x0000000b06087224 */ /* 0x000fe400078e0208 */
[----:B------:R-:W-:Y:S02]  /*3e40*/  IMAD R13, R3, R2, R13 ;  /* 0x00000002030d7224 */ /* 0x000fe400078e020d */
[----:B------:R-:W-:Y:S02]  /*3e50*/  IMAD R8, R9, R6, R8 ;  /* 0x0000000609087224 */ /* 0x000fe400078e0208 */
.L_x_68:
[----:B------:R-:W-:Y:S05]  /*3e60*/  BRA.U UP1, `(.L_x_69) ;  /* 0x0000000101107547 */ /* 0x000fea000b800000 */
[----:B------:R-:W-:Y:S04]  /*3e70*/  MOV R0, UR6 ;  /* 0x0000000600007c02 */ /* 0x000fe80008000f00 */
[----:B------:R-:W-:Y:S04]  /*3e80*/  SHF.L.U32 R3, R0, 0x1f, RZ ;  /* 0x0000001f00037819 */ /* 0x000fe800000006ff */
[----:B------:R-:W2:Y:S02]  /*3e90*/  SYNCS.PHASECHK.TRANS64.TRYWAIT P0, [UR7+0x68], R3 ;  /* 0x00006803ff0075a7 */ /* 0x000ea40008001107 */
[----:B--2---:R-:W-:Y:S05]  /*3ea0*/  @!P0 BRA `(.L_x_70) ;  /* 0x0000003400d08947 */ /* 0x004fea0003800000 */
.L_x_69:
[----:B------:R-:W-:Y:S02]  /*3eb0*/  R2UR UR11, R21 ;  /* 0x00000000150b72ca */ /* 0x000fe400000e0000 */
[----:B------:R-:W-:Y:S02]  /*3ec0*/  R2UR UR10, R20 ;  /* 0x00000000140a72ca */ /* 0x000fe400000e0000 */
[----:B------:R-:W-:Y:S04]  /*3ed0*/  ISETP.NE.U32.AND P2, PT, RZ, UR4, PT ;  /* 0x00000004ff007c0c */ /* 0x000fe8000bf45070 */
[----:B------:R-:W-:Y:S05]  /*3ee0*/  ISETP.NE.AND.EX P2, PT, RZ, UR5, PT, P2 ;  /* 0x00000005ff007c0c */ /* 0x000fea000bf45320 */
[----:B------:R-:W-:Y:S02]  /*3ef0*/  USHF.L.U32 UR11, UR11, 0x6, URZ ;  /* 0x000000060b0b7899 */ /* 0x000fe400080006ff */
[----:B------:R-:W-:Y:S01]  /*3f00*/  USHF.L.U32 UR10, UR10, 0x6, URZ ;  /* 0x000000060a0a7899 */ /* 0x000fe200080006ff */
[----:B------:R-:W-:Y:S11]  /*3f10*/  BRA.U !UP4, `(.L_x_71) ;  /* 0x000000010c347547 */ /* 0x000ff6000b800000 */
[----:B------:R-:W-:Y:S01]  /*3f20*/  UPLOP3.LUT UP0, UPT, UPT, UPT, UP3, 0x80, 0x8 ;  /* 0x000000000008789c */ /* 0x000fe20003f0f030 */
[----:B--2---:R-:W-:Y:S02]  /*3f30*/  HFMA2 R0, -RZ, RZ, 0, 5.9604644775390625e-08 ;  /* 0x00000001ff007431 */ /* 0x004fe400000001ff */
[----:B------:R-:W-:Y:S03]  /*3f40*/  IMAD.MOV.U32 R67, RZ, RZ, 0x1 ;  /* 0x00000001ff437424 */ /* 0x000fe600078e00ff */
[----:B------:R-:W-:Y:S05]  /*3f50*/  PLOP3.LUT P0, PT, PT, PT, UP0, 0x80, 0x8 ;  /* 0x000000000008781c */ /* 0x000fea0003f0f008 */
[----:B------:R-:W2:Y:S01]  /*3f60*/  @UP0 LDCU.64 UR14, c[0x0][0x888] ;  /* 0x00011100ff0e07ac */ /* 0x000ea20008000a00 */
[----:B------:R-:W-:Y:S07]  /*3f70*/  @UP0 UIMAD UR8, UR36, UR4, URZ ;  /* 0x00000004240802a4 */ /* 0x000fee000f8e02ff */
[----:B------:R-:W-:Y:S01]  /*3f80*/  @!P0 PRMT R67, R0, 0x7610, R67 ;  /* 0x0000761000438816 */ /* 0x000fe20000000043 */
[----:B--2---:R-:W-:Y:S03]  /*3f90*/  @UP0 UIMAD.WIDE UR14, UR8, 0x4, UR14 ;  /* 0x00000004080e08a5 */ /* 0x004fe6000f8e020e */
[----:B------:R-:W2:Y:S03]  /*3fa0*/  @!UP0 LDCU UR8, c[0x0][0x880] ;  /* 0x00011000ff0887ac */ /* 0x000ea60008000800 */
[----:B------:R-:W-:Y:S01]  /*3fb0*/  IMAD.U32 R10, RZ, RZ, UR14 ;  /* 0x0000000eff0a7e24 */ /* 0x000fe2000f8e00ff */
[----:B------:R-:W-:Y:S05]  /*3fc0*/  MOV R11, UR15 ;  /* 0x0000000f000b7c02 */ /* 0x000fea0008000f00 */
[----:B------:R3:W5:Y:S02]  /*3fd0*/  @P0 LDG.E R35, desc[UR46][R10.64] ;  /* 0x0000002e0a230981 */ /* 0x000764000c1e1900 */
[----:B--23--:R-:W-:Y:S07]  /*3fe0*/  @!P0 IMAD.U32 R35, RZ, RZ, UR8 ;  /* 0x00000008ff238e24 */ /* 0x00cfee000f8e00ff */
.L_x_71:
[----:B-----5:R-:W-:Y:S01]  /*3ff0*/  @!P2 FSETP.EQ.AND P0, PT, R35, RZ, PT ;  /* 0x000000ff2300a20b */ /* 0x020fe20003f02000 */
[----:B------:R-:W-:Y:S01]  /*4000*/  @!UPT UIADD3 URZ, UPT, UPT, URZ, URZ, URZ ;  /* 0x000000fffffff290 */ /* 0x000fe2000fffe0ff */
[----:B------:R-:W-:Y:S11]  /*4010*/  @!P2 BRA `(.L_x_72) ;  /* 0x000000000014a947 */ /* 0x000ff60003800000 */
[----:B------:R-:W-:Y:S02]  /*4020*/  LOP3.LUT P2, RZ, R67, 0xff, RZ, 0xc0, !PT ;  /* 0x000000ff43ff7812 */ /* 0x000fe4000784c0ff */
[----:B------:R-:W-:Y:S04]  /*4030*/  PLOP3.LUT P0, PT, PT, PT, UP0, 0x80, 0x8 ;  /* 0x000000000008781c */ /* 0x000fe80003f0f008 */
[----:B------:R-:W-:Y:S07]  /*4040*/  PLOP3.LUT P0, PT, P0, PT, PT, 0x8, 0x80 ;  /* 0x000000000080781c */ /* 0x000fee000070e170 */
[----:B------:R-:W-:Y:S11]  /*4050*/  @P2 FSETP.EQ.AND P0, PT, R35, RZ, PT ;  /* 0x000000ff2300220b */ /* 0x000ff60003f02000 */
[----:B------:R-:W-:Y:S02]  /*4060*/  @!UPT UIADD3 URZ, UPT, UPT, URZ, URZ, URZ ;  /* 0x000000fffffff290 */ /* 0x000fe4000fffe0ff */
.L_x_72:
[----:B------:R-:W-:Y:S01]  /*4070*/  ULEA UR15, UR13, UR7, 0x3 ;  /* 0x000000070d0f7291 */ /* 0x000fe2000f8e18ff */
[----:B--2---:R-:W-:Y:S02]  /*4080*/  SHF.L.U32 R3, R34, 0x1f, RZ ;  /* 0x0000001f22037819 */ /* 0x004fe400000006ff */
[----:B------:R-:W-:Y:S04]  /*4090*/  ELECT P4, URZ, PT ;  /* 0x0000000000ff782f */ /* 0x000fe80003880000 */
[----:B------:R-:W-:Y:S02]  /*40a0*/  PLOP3.LUT P4, PT, P0, P4, PT, 0xf2, 0x2f ;  /* 0x00000000002f781c */ /* 0x000fe40000789e72 */
[----:B------:R-:W2:Y:S11]  /*40b0*/  SYNCS.PHASECHK.TRANS64.TRYWAIT P2, [UR15+0x48], R3 ;  /* 0x00004803ff0075a7 */ /* 0x000eb6000804110f */
[----:B-1----:R-:W-:Y:S05]  /*40c0*/  @!P4 IADD3 R20, P0, PT, R32, 0x580, RZ ;  /* 0x000005802014c810 */ /* 0x002fea0007f1e0ff */
[----:B------:R-:W-:Y:S01]  /*40d0*/  @!P4 IMAD.X R12, RZ, RZ, R33, P0 ;  /* 0x000000ffff0cc224 */ /* 0x000fe200000e0621 */
[----:B--2---:R-:W-:Y:S07]  /*40e0*/  @!P2 BRA `(.L_x_73) ;  /* 0x000000340058a947 */ /* 0x004fee0003800000 */
.L_x_142:
[----:B------:R-:W2:Y:S01]  /*40f0*/  LDC.64 R14, c[0x0][0xb10] ;  /* 0x0002c400ff0e7b82 */ /* 0x000ea20000000a00 */
[----:B------:R-:W-:Y:S01]  /*4100*/  @!P4 R2UR UR8, R12 ;  /* 0x000000000c08c2ca */ /* 0x000fe200000e0000 */
[----:B------:R-:W-:Y:S01]  /*4110*/  VOTEU.ALL UP2, P4 ;  /* 0x0000000000ff7886 */ /* 0x000fe20002040000 */
[----:B------:R-:W-:Y:S01]  /*4120*/  @!P4 R2UR UR9, R20 ;  /* 0x000000001409c2ca */ /* 0x000fe200000e0000 */
[----:B------:R-:W-:Y:S01]  /*4130*/  VOTEU.ALL UP1, P4 ;  /* 0x0000000000ff7886 */ /* 0x000fe20002020000 */
[----:B------:R-:W-:Y:S03]  /*4140*/  UMOV UR20, 0x0 ;  /* 0x0000000000147882 */ /* 0x000fe60000000000 */
[----:B------:R-:W3:Y:S01]  /*4150*/  LDC.64 R10, c[0x0][0xb18] ;  /* 0x0002c600ff0a7b82 */ /* 0x000ee20000000a00 */
[----:B------:R-:W-:Y:S01]  /*4160*/  UMOV UR21, 0x10000000 ;  /* 0x1000000000157882 */ /* 0x000fe20000000000 */
[----:B------:R-:W-:Y:S01]  /*4170*/  UMOV UR12, UR36 ;  /* 0x00000024000c7c82 */ /* 0x000fe20008000000 */
[----:B------:R-:W-:Y:S01]  /*4180*/  UIADD3 UR14, UPT, UPT, UR13, 0x1, URZ ;  /* 0x000000010d0e7890 */ /* 0x000fe2000fffe0ff */
[----:B------:R-:W-:Y:S01]  /*4190*/  @P3 SHF.R.U32.HI R24, RZ, 0x10, R29 ;  /* 0x00000010ff183819 */ /* 0x000fe2000001161d */
[----:B------:R-:W-:Y:S03]  /*41a0*/  VIADD R27, R27, 0x1 ;  /* 0x000000011b1b7836 */ /* 0x000fe60000000000 */
[----:B-1----:R-:W1:Y:S01]  /*41b0*/  @!P1 LDC R0, c[0x0][0xb20] ;  /* 0x0002c800ff009b82 */ /* 0x002e620000000800 */
[----:B------:R-:W-:Y:S01]  /*41c0*/  UISETP.NE.AND UP5, UPT, UR14, 0x3, UPT ;  /* 0x000000030e00788c */ /* 0x000fe2000bfa5270 */
[----:B------:R-:W-:Y:S01]  /*41d0*/  IMAD.U32 R21, RZ, RZ, UR8 ;  /* 0x00000008ff157e24 */ /* 0x000fe2000f8e00ff */
[----:B------:R-:W-:Y:S05]  /*41e0*/  @!UP2 ULEA UR8, UR13, UR7, 0xd ;  /* 0x000000070d08a291 */ /* 0x000fea000f8e68ff */
[----:B------:R-:W5:Y:S01]  /*41f0*/  @!P1 LDC R3, c[0x0][0xb0c] ;  /* 0x0002c300ff039b82 */ /* 0x000f620000000800 */
[----:B------:R-:W-:Y:S01]  /*4200*/  IMAD.U32 R20, RZ, RZ, UR9 ;  /* 0x00000009ff147e24 */ /* 0x000fe2000f8e00ff */
[----:B------:R-:W-:Y:S01]  /*4210*/  UIADD3 UR9, UPT, UPT, UR15, 0x30, URZ ;  /* 0x000000300f097890 */ /* 0x000fe2000fffe0ff */
[----:B------:R-:W-:Y:S01]  /*4220*/  @!P4 R2UR UR19, R21 ;  /* 0x000000001513c2ca */ /* 0x000fe200000e0000 */
[----:B------:R-:W-:Y:S02]  /*4230*/  @!UP2 UIADD3 UR8, UPT, UPT, UR8, 0x400, URZ ;  /* 0x000004000808a890 */ /* 0x000fe4000fffe0ff */
[----:B------:R-:W-:Y:S01]  /*4240*/  @!P4 R2UR UR18, R20 ;  /* 0x000000001412c2ca */ /* 0x000fe200000e0000 */
[----:B------:R-:W-:Y:S01]  /*4250*/  @!P4 IMAD.MOV.U32 R20, RZ, RZ, 0x2000 ;  /* 0x00002000ff14c424 */ /* 0x000fe200078e00ff */
[----:B------:R-:W-:Y:S02]  /*4260*/  UPRMT UR16, UR37, 0x654, UR9 ;  /* 0x0000065425107896 */ /* 0x000fe40008000009 */
[----:B------:R-:W-:Y:S02]  /*4270*/  USEL UR17, URZ, 0x1, UP5 ;  /* 0x00000001ff117887 */ /* 0x000fe4000a800000 */
[----:B------:R-:W-:Y:S04]  /*4280*/  USEL UR14, UR14, URZ, UP5 ;  /* 0x000000ff0e0e7287 */ /* 0x000fe8000a800000 */
[----:B------:R-:W-:Y:S01]  /*4290*/  ULEA UR13, UR14, UR7, 0x3 ;  /* 0x000000070e0d7291 */ /* 0x000fe2000f8e18ff */
[----:B------:R-:W-:Y:S02]  /*42a0*/  LOP3.LUT R34, R34, UR17, RZ, 0x3c, !PT ;  /* 0x0000001122227c12 */ /* 0x000fe4000f8e3cff */
[----:B------:R1:W-:Y:S01]  /*42b0*/  @!UP1 UTMALDG.3D [UR8], [UR18], desc[UR20] ;  /* 0x00001408120095b4 */ /* 0x0003e20008011000 */
[----:B------:R1:W-:Y:S01]  /*42c0*/  @!P4 SYNCS.ARRIVE.TRANS64.RED.A0TR RZ, [UR15+0x30], R20 ;  /* 0x00003014ffffc9a7 */ /* 0x0003e2000830040f */
[----:B------:R-:W-:Y:S02]  /*42d0*/  SHF.L.U32 R12, R34, 0x1f, RZ ;  /* 0x0000001f220c7819 */ /* 0x000fe400000006ff */
[----:B-----5:R-:W-:Y:S01]  /*42e0*/  @!P1 ISETP.NE.AND P2, PT, R3, 0x1, PT ;  /* 0x000000010300980c */ /* 0x020fe20003f45270 */
[C---:B--2---:R-:W-:Y:S01]  /*42f0*/  @!P1 IMAD.HI.U32 R14, R13.reuse, R14, RZ ;  /* 0x0000000e0d0e9227 */ /* 0x044fe200078e00ff */
[----:B---3--:R-:W-:Y:S03]  /*4300*/  @!P1 ISETP.NE.AND P0, PT, R10, 0x1, PT ;  /* 0x000000010a00980c */ /* 0x008fe60003f05270 */
[C---:B------:R-:W-:Y:S01]  /*4310*/  @!P1 IMAD.HI.U32 R11, R8.reuse, R11, RZ ;  /* 0x0000000b080b9227 */ /* 0x040fe200078e00ff */
[----:B------:R-:W-:Y:S04]  /*4320*/  @!P1 SHF.R.U32.HI R14, RZ, R15, R14 ;  /* 0x0000000fff0e9219 */ /* 0x000fe8000001160e */
[----:B-1----:R-:W-:Y:S01]  /*4330*/  @!P1 SHF.R.U32.HI R9, RZ, R0, R11 ;  /* 0x00000000ff099219 */ /* 0x002fe2000001160b */
[----:B------:R-:W-:Y:S01]  /*4340*/  SYNCS.ARRIVE.TRANS64.RED.A1T0 RZ, [UR16], RZ ;  /* 0x000000ffffff79a7 */ /* 0x000fe20008100410 */
[----:B------:R-:W-:Y:S02]  /*4350*/  @!P1 SEL R14, R13, R14, !P2 ;  /* 0x0000000e0d0e9207 */ /* 0x000fe40005000000 */
[----:B------:R-:W-:Y:S01]  /*4360*/  @!P1 SEL R9, R8, R9, !P0 ;  /* 0x0000000908099207 */ /* 0x000fe20004000000 */
[----:B------:R-:W1:Y:S04]  /*4370*/  SYNCS.PHASECHK.TRANS64.TRYWAIT P5, [UR13+0x48], R12 ;  /* 0x0000480cff0075a7 */ /* 0x000e6800080a110d */
[----:B------:R-:W-:Y:S02]  /*4380*/  @!P1 IMAD.IADD R0, R9, 0x1, -R14 ;  /* 0x0000000109009824 */ /* 0x000fe400078e0a0e */
[----:B------:R-:W-:Y:S02]  /*4390*/  @!P1 IMAD.IADD R9, R14, 0x1, -R9 ;  /* 0x000000010e099824 */ /* 0x000fe400078e0a09 */
[----:B------:R-:W-:Y:S02]  /*43a0*/  @!P1 IMAD R13, R0, R3, R13 ;  /* 0x00000003000d9224 */ /* 0x000fe400078e020d */
[----:B------:R-:W-:Y:S01]  /*43b0*/  @!P1 IMAD R8, R9, R10, R8 ;  /* 0x0000000a09089224 */ /* 0x000fe200078e0208 */
[----:B-1----:R-:W-:Y:S06]  /*43c0*/  @!P5 BRA `(.L_x_74) ;  /* 0x0000003000b8d947 */ /* 0x002fec0003800000 */
.L_x_144:
[----:B-1----:R-:W-:Y:S01]  /*43d0*/  @!P4 IADD3 R3, P0, PT, R32, 0x580, RZ ;  /* 0x000005802003c810 */ /* 0x002fe20007f1e0ff */
[----:B------:R-:W-:Y:S01]  /*43e0*/  UMOV UR18, 0x0 ;  /* 0x0000000000127882 */ /* 0x000fe20000000000 */
[----:B------:R-:W-:Y:S01]  /*43f0*/  UMOV UR19, 0x10000000 ;  /* 0x1000000000137882 */ /* 0x000fe20000000000 */
[----:B------:R-:W-:Y:S01]  /*4400*/  VOTEU.ALL UP1, P4 ;  /* 0x0000000000ff7886 */ /* 0x000fe20002020000 */
[----:B------:R-:W-:Y:S01]  /*4410*/  @!P4 R2UR UR9, R3 ;  /* 0x000000000309c2ca */ /* 0x000fe200000e0000 */
[----:B------:R-:W-:Y:S01]  /*4420*/  @!P4 IMAD.X R0, RZ, RZ, R33, P0 ;  /* 0x000000ffff00c224 */ /* 0x000fe200000e0621 */
[----:B------:R-:W-:Y:S01]  /*4430*/  UMOV UR12, UR36 ;  /* 0x00000024000c7c82 */ /* 0x000fe20008000000 */
[----:B------:R-:W-:Y:S01]  /*4440*/  @P3 R2UR UR36, R24 ;  /* 0x00000000182432ca */ /* 0x000fe200000e0000 */
[----:B------:R-:W-:Y:S01]  /*4450*/  @!UP1 ULEA UR15, UR14, UR7, 0xd ;  /* 0x000000070e0f9291 */ /* 0x000fe2000f8e68ff */
[----:B------:R-:W-:Y:S01]  /*4460*/  ISETP.NE.AND P0, PT, R27, 0x2, PT ;  /* 0x000000021b00780c */ /* 0x000fe20003f05270 */
[----:B------:R-:W-:Y:S01]  /*4470*/  @!UP1 UIADD3 UR10, UPT, UPT, UR10, 0x20, URZ ;  /* 0x000000200a0a9890 */ /* 0x000fe2000fffe0ff */
[----:B------:R-:W-:Y:S01]  /*4480*/  @!P4 R2UR UR8, R0 ;  /* 0x000000000008c2ca */ /* 0x000fe200000e0000 */
[----:B------:R-:W-:Y:S01]  /*4490*/  IMAD.IADD R20, R8, 0x1, R66 ;  /* 0x0000000108147824 */ /* 0x000fe200078e0242 */
[----:B------:R-:W-:Y:S01]  /*44a0*/  SEL R0, RZ, 0x1, P0 ;  /* 0x00000001ff007807 */ /* 0x000fe20000000000 */
[----:B------:R-:W-:Y:S01]  /*44b0*/  IMAD.IADD R21, R13, 0x1, R68 ;  /* 0x000000010d157824 */ /* 0x000fe200078e0244 */
[----:B------:R-:W-:Y:S02]  /*44c0*/  SEL R27, R27, RZ, P0 ;  /* 0x000000ff1b1b7207 */ /* 0x000fe40000000000 */
[----:B------:R-:W-:Y:S01]  /*44d0*/  IMAD.U32 R10, RZ, RZ, UR9 ;  /* 0x00000009ff0a7e24 */ /* 0x000fe2000f8e00ff */
[----:B------:R-:W-:Y:S01]  /*44e0*/  UIADD3 UR9, UPT, UPT, UR13, 0x30, URZ ;  /* 0x000000300d097890 */ /* 0x000fe2000fffe0ff */
[----:B------:R-:W-:Y:S03]  /*44f0*/  LOP3.LUT R25, R25, R0, RZ, 0x3c, !PT ;  /* 0x0000000019197212 */ /* 0x000fe600078e3cff */
[----:B------:R-:W-:Y:S02]  /*4500*/  @!P4 R2UR UR16, R10 ;  /* 0x000000000a10c2ca */ /* 0x000fe400000e0000 */
[----:B------:R-:W-:Y:S01]  /*4510*/  IMAD.U32 R11, RZ, RZ, UR8 ;  /* 0x00000008ff0b7e24 */ /* 0x000fe2000f8e00ff */
[----:B------:R-:W-:Y:S01]  /*4520*/  @!UP1 UIADD3 UR8, UPT, UPT, UR15, 0x400, URZ ;  /* 0x000004000f089890 */ /* 0x000fe2000fffe0ff */
[----:B------:R-:W-:Y:S01]  /*4530*/  VOTEU.ALL UP1, P4 ;  /* 0x0000000000ff7886 */ /* 0x000fe20002020000 */
[----:B------:R-:W-:Y:S02]  /*4540*/  UPRMT UR15, UR37, 0x654, UR9 ;  /* 0x00000654250f7896 */ /* 0x000fe40008000009 */
[----:B------:R-:W-:Y:S11]  /*4550*/  @!P4 R2UR UR17, R11 ;  /* 0x000000000b11c2ca */ /* 0x000ff600000e0000 */
[----:B------:R-:W-:Y:S02]  /*4560*/  @!UPT UIADD3 URZ, UPT, UPT, URZ, URZ, URZ ;  /* 0x000000fffffff290 */ /* 0x000fe4000fffe0ff */
[----:B------:R2:W-:Y:S01]  /*4570*/  @!UP1 UTMALDG.3D [UR8], [UR16], desc[UR18] ;  /* 0x00001208100095b4 */ /* 0x0005e20008011000 */
[----:B------:R2:W-:Y:S01]  /*4580*/  @!P4 SYNCS.ARRIVE.TRANS64.RED.A0TR RZ, [UR13+0x30], R23 ;  /* 0x00003017ffffc9a7 */ /* 0x0005e2000830040d */
[----:B------:R-:W-:Y:S04]  /*4590*/  UIADD3 UR13, UPT, UPT, UR14, 0x1, URZ ;  /* 0x000000010e0d7890 */ /* 0x000fe8000fffe0ff */
[----:B------:R-:W-:Y:S04]  /*45a0*/  UISETP.NE.AND UP1, UPT, UR13, 0x3, UPT ;  /* 0x000000030d00788c */ /* 0x000fe8000bf25270 */
[----:B------:R-:W-:Y:S02]  /*45b0*/  USEL UR14, URZ, 0x1, UP1 ;  /* 0x00000001ff0e7887 */ /* 0x000fe40008800000 */
[----:B------:R-:W-:Y:S02]  /*45c0*/  USEL UR13, UR13, URZ, UP1 ;  /* 0x000000ff0d0d7287 */ /* 0x000fe40008800000 */
[----:B------:R-:W-:Y:S02]  /*45d0*/  UPLOP3.LUT UP1, UPT, UPT, UPT, UPT, 0x80, 0x8 ;  /* 0x000000000008789c */ /* 0x000fe40003f2f070 */
[----:B------:R-:W-:Y:S01]  /*45e0*/  LOP3.LUT R34, R34, UR14, RZ, 0x3c, !PT ;  /* 0x0000000e22227c12 */ /* 0x000fe2000f8e3cff */
[----:B------:R-:W-:Y:S01]  /*45f0*/  SYNCS.ARRIVE.TRANS64.RED.A1T0 RZ, [UR15], RZ ;  /* 0x000000ffffff79a7 */ /* 0x000fe2000810040f */
[----:B------:R-:W-:Y:S07]  /*4600*/  @P3 BRA `(.L_x_75) ;  /* 0xfffffff4001c3947 */ /* 0x000fee000383ffff */
[----:B------:R-:W-:Y:S01]  /*4610*/  UIADD3 UR7, UPT, UPT, UR7, 0x48, URZ ;  /* 0x0000004807077890 */ /* 0x000fe2000fffe0ff */
[----:B------:R-:W-:-:S03]  /*4620*/  SHF.L.U32 R3, R34, 0x1f, RZ ;  /* 0x0000001f22037819 */ /* 0x000fc600000006ff */
[----:B------:R-:W-:-:S09]  /*4630*/  ULEA UR4, UR13, UR7, 0x3 ;  /* 0x000000070d047291 */ /* 0x000fd2000f8e18ff */
[----:B------:R-:W1:Y:S02]  /*4640*/  SYNCS.PHASECHK.TRANS64.TRYWAIT P0, [UR4], R3 ;  /* 0x00000003ff0075a7 */ /* 0x000e640008001104 */
[----:B-1----:R-:W-:Y:S05]  /*4650*/  @!P0 BRA `(.L_x_76) ;  /* 0x00000030002c8947 */ /* 0x002fea0003800000 */
.L_x_146:
        /* <DEDUP_REMOVED lines=9> */
.L_x_148:
[----:B------:R-:W-:-:S04]  /*46f0*/  UIADD3 UR5, UPT, UPT, UR5, 0x1, URZ ;  /* 0x0000000105057890 */ /* 0x000fc8000fffe0ff */
[----:B------:R-:W-:-:S04]  /*4700*/  UISETP.NE.AND UP0, UPT, UR5, 0x3, UPT ;  /* 0x000000030500788c */ /* 0x000fc8000bf05270 */
[----:B------:R-:W-:Y:S02]  /*4710*/  USEL UR4, URZ, 0x1, UP0 ;  /* 0x00000001ff047887 */ /* 0x000fe40008000000 */
[----:B------:R-:W-:-:S04]  /*4720*/  USEL UR5, UR5, URZ, UP0 ;  /* 0x000000ff05057287 */ /* 0x000fc80008000000 */
[----:B------:R-:W-:Y:S01]  /*4730*/  ULEA UR5, UR5, UR7, 0x3 ;  /* 0x0000000705057291 */ /* 0x000fe2000f8e18ff */
[----:B-1----:R-:W-:-:S04]  /*4740*/  LOP3.LUT R3, R34, UR4, RZ, 0x3c, !PT ;  /* 0x0000000422037c12 */ /* 0x002fc8000f8e3cff */
[----:B------:R-:W-:Y:S01]  /*4750*/  SHF.L.U32 R3, R3, 0x1f, RZ ;  /* 0x0000001f03037819 */ /* 0x000fe200000006ff */
[----:B------:R-:W-:-:S07]  /*4760*/  IMAD.U32 R0, RZ, RZ, UR5 ;  /* 0x00000005ff007e24 */ /* 0x000fce000f8e00ff */
.L_x_78:
[----:B-1----:R1:W3:Y:S02]  /*4770*/  SYNCS.PHASECHK.TRANS64.TRYWAIT P0, [R0+URZ], R3 ;  /* 0x00000003000075a7 */ /* 0x0022e400080011ff */
[----:B---3--:R-:W-:Y:S05]  /*4780*/  @!P0 NANOSLEEP.SYNCS 0x989680 ;  /* 0x009896800000895d */ /* 0x008fea0003900000 */
[----:B------:R-:W3:Y:S02]  /*4790*/  @!P0 SYNCS.PHASECHK.TRANS64 P0, [R0+URZ], R3 ;  /* 0x00000003000085a7 */ /* 0x000ee400080010ff */
[----:B--23--:R-:W-:Y:S05]  /*47a0*/  @P0 EXIT ;  /* 0x000000000000094d */ /* 0x00cfea0003800000 */
[----:B------:R-:W-:Y:S05]  /*47b0*/  BRA `(.L_x_78) ;  /* 0xfffffffc00ec7947 */ /* 0x000fea000383ffff */
.L_x_66:
[----:B------:R-:W-:-:S06]  /*47c0*/  UISETP.GE.AND UP1, UPT, UR8, 0x4, UPT ;  /* 0x000000040800788c */ /* 0x000fcc000bf26270 */
[----:B------:R-:W-:-:S13]  /*47d0*/  PLOP3.LUT P0, PT, PT, PT, UP1, 0x80, 0x8 ;  /* 0x000000000008781c */ /* 0x000fda0003f0f018 */
[----:B------:R-:W-:Y:S05]  /*47e0*/  @!P0 EXIT ;  /* 0x000000000000894d */ /* 0x000fea0003800000 */
[----:B------:R-:W-:Y:S01]  /*47f0*/  BAR.SYNC.DEFER_BLOCKING 0x6, 0xa0 ;  /* 0x0182800000007b1d */ /* 0x000fe20000010000 */
[C---:B------:R-:W-:Y:S01]  /*4800*/  IMAD.SHL.U32 R0, R79.reuse, 0x20, RZ ;  /* 0x000000204f007824 */ /* 0x040fe200078e00ff */
[C---:B------:R-:W-:Y:S01]  /*4810*/  R2P PR, R79.reuse, 0x6 ;  /* 0x000000064f007804 */ /* 0x040fe20000000000 */
[C---:B------:R-:W-:Y:S02]  /*4820*/  IMAD.SHL.U32 R72, R79.reuse, 0x4, RZ ;  /* 0x000000044f487824 */ /* 0x040fe400078e00ff */
[C---:B------:R-:W-:Y:S01]  /*4830*/  IMAD.U32 R32, R79.reuse, 0x10000, RZ ;  /* 0x000100004f207824 */ /* 0x040fe200078e00ff */
[----:B------:R-:W-:Y:S02]  /*4840*/  UMOV UR48, 0x400 ;  /* 0x0000040000307882 */ /* 0x000fe40000000000 */
[----:B------:R-:W1:Y:S01]  /*4850*/  LDC R71, c[0x0][0x370] ;  /* 0x0000dc00ff477b82 */ /* 0x000e620000000800 */
[----:B------:R-:W-:Y:S01]  /*4860*/  ULEA UR48, UR37, UR48, 0x18 ;  /* 0x0000003025307291 */ /* 0x000fe2000f8ec0ff */
[C---:B------:R-:W-:Y:S01]  /*4870*/  LOP3.LUT R7, R0.reuse, 0xe0, RZ, 0xc0, !PT ;  /* 0x000000e000077812 */ /* 0x040fe200078ec0ff */
[----:B------:R-:W-:Y:S01]  /*4880*/  IMAD.SHL.U32 R5, R79, 0x10, RZ ;  /* 0x000000104f057824 */ /* 0x000fe200078e00ff */
[----:B------:R-:W-:Y:S01]  /*4890*/  LOP3.LUT R0, R0, 0x100, RZ, 0xc0, !PT ;  /* 0x0000010000007812 */ /* 0x000fe200078ec0ff */
[----:B------:R-:W-:Y:S01]  /*48a0*/  IMAD.MOV.U32 R78, RZ, RZ, 0x8 ;  /* 0x00000008ff4e7424 */ /* 0x000fe200078e00ff */
[----:B------:R-:W-:Y:S01]  /*48b0*/  LOP3.LUT R72, R7, 0x1c, R72, 0xf8, !PT ;  /* 0x0000001c07487812 */ /* 0x000fe200078ef848 */
[----:B------:R-:W-:Y:S01]  /*48c0*/  IMAD.MOV.U32 R77, RZ, RZ, 0x10 ;  /* 0x00000010ff4d7424 */ /* 0x000fe200078e00ff */
[----:B------:R-:W2:Y:S01]  /*48d0*/  LDC R28, c[0x0][0xb0c] ;  /* 0x0002c300ff1c7b82 */ /* 0x000ea20000000800 */
[----:B------:R-:W-:Y:S01]  /*48e0*/  SHF.R.U32.HI R7, RZ, 0x2, R79 ;  /* 0x00000002ff077819 */ /* 0x000fe2000001164f */
[----:B------:R-:W-:Y:S01]  /*48f0*/  IMAD.MOV.U32 R30, RZ, RZ, RZ ;  /* 0x000000ffff1e7224 */ /* 0x000fe200078e00ff */
[----:B------:R-:W-:Y:S01]  /*4900*/  LOP3.LUT R32, R32, 0x600000, RZ, 0xc0, !PT ;  /* 0x0060000020207812 */ /* 0x000fe200078ec0ff */
[----:B------:R-:W-:Y:S01]  /*4910*/  IMAD.MOV.U32 R76, RZ, RZ, RZ ;  /* 0x000000ffff4c7224 */ /* 0x000fe200078e00ff */
[----:B------:R-:W-:Y:S01]  /*4920*/  LOP3.LUT R5, R0, 0x600, R5, 0xf8, !PT ;  /* 0x0000060000057812 */ /* 0x000fe200078ef805 */
[----:B------:R-:W-:Y:S01]  /*4930*/  IMAD.MOV.U32 R82, RZ, RZ, RZ ;  /* 0x000000ffff527224 */ /* 0x000fe200078e00ff */
[----:B------:R-:W-:Y:S01]  /*4940*/  LOP3.LUT R72, R72, 0x4, R7, 0x78, !PT ;  /* 0x0000000448487812 */ /* 0x000fe200078e7807 */
[----:B------:R-:W4:Y:S01]  /*4950*/  LDC R69, c[0x0][0xb20] ;  /* 0x0002c800ff457b82 */ /* 0x000f220000000800 */
[----:B------:R-:W3:Y:S01]  /*4960*/  LDS R3, [UR48+0x120] ;  /* 0x00012030ff037984 */ /* 0x000ee20008000800 */
[----:B------:R-:W-:Y:S01]  /*4970*/  LOP3.LUT R79, R79, 0x60, RZ, 0xc0, !PT ;  /* 0x000000604f4f7812 */ /* 0x000fe200078ec0ff */
[----:B------:R-:W-:Y:S01]  /*4980*/  IMAD.MOV.U32 R75, RZ, RZ, RZ ;  /* 0x000000ffff4b7224 */ /* 0x000fe200078e00ff */
[----:B------:R-:W-:Y:S01]  /*4990*/  LOP3.LUT R72, R5, R72, RZ, 0xfc, !PT ;  /* 0x0000004805487212 */ /* 0x000fe200078efcff */
[----:B------:R-:W1:Y:S01]  /*49a0*/  LDCU.64 UR54, c[0x0][0x348] ;  /* 0x00006900ff3677ac */ /* 0x000e620008000a00 */
[----:B------:R-:W-:-:S02]  /*49b0*/  SEL R78, R78, 0xfffffff8, !P1 ;  /* 0xfffffff84e4e7807 */ /* 0x000fc40004800000 */
[----:B------:R-:W1:Y:S01]  /*49c0*/  LDC R27, c[0x0][0xb30] ;  /* 0x0002cc00ff1b7b82 */ /* 0x000e620000000800 */
[----:B------:R-:W-:Y:S01]  /*49d0*/  SEL R77, R77, 0xfffffff0, !P2 ;  /* 0xfffffff04d4d7807 */ /* 0x000fe20005000000 */
[----:B------:R-:W1:Y:S01]  /*49e0*/  LDCU.64 UR38, c[0x0][0x888] ;  /* 0x00011100ff2677ac */ /* 0x000e620008000a00 */
[----:B------:R-:W1:Y:S05]  /*49f0*/  LDCU.64 UR44, c[0x0][0x890] ;  /* 0x00011200ff2c77ac */ /* 0x000e6a0008000a00 */
[----:B------:R-:W1:Y:S01]  /*4a00*/  LDC.64 R64, c[0x0][0xb10] ;  /* 0x0002c400ff407b82 */ /* 0x000e620000000a00 */
[----:B------:R-:W-:Y:S01]  /*4a10*/  UMOV UR51, 0x1 ;  /* 0x0000000100337882 */ /* 0x000fe20000000000 */
[----:B------:R-:W-:Y:S01]  /*4a20*/  UMOV UR56, URZ ;  /* 0x000000ff00387c82 */ /* 0x000fe20008000000 */
[----:B------:R-:W-:Y:S01]  /*4a30*/  UIADD3 UR52, UPT, UPT, UR48, 0x400, URZ ;  /* 0x0000040030347890 */ /* 0x000fe2000fffe0ff */
[----:B------:R-:W-:Y:S01]  /*4a40*/  UMOV UR50, URZ ;  /* 0x000000ff00327c82 */ /* 0x000fe20008000000 */
[----:B------:R-:W-:-:S03]  /*4a50*/  UMOV UR49, URZ ;  /* 0x000000ff00317c82 */ /* 0x000fc60008000000 */
[----:B------:R-:W1:Y:S08]  /*4a60*/  LDC.64 R24, c[0x0][0xb18] ;  /* 0x0002c600ff187b82 */ /* 0x000e700000000a00 */
[----:B------:R-:W1:Y:S08]  /*4a70*/  LDC.64 R22, c[0x0][0xb28] ;  /* 0x0002ca00ff167b82 */ /* 0x000e700000000a00 */
[----:B------:R-:W1:Y:S01]  /*4a80*/  LDC.64 R62, c[0x0][0x8b0] ;  /* 0x00022c00ff3e7b82 */ /* 0x000e620000000a00 */
[----:B---3--:R-:W-:-:S07]  /*4a90*/  IMAD.IADD R32, R3, 0x1, R32 ;  /* 0x0000000103207824 */ /* 0x008fce00078e0220 */
[----:B------:R-:W3:Y:S08]  /*4aa0*/  LDC.64 R60, c[0x0][0x8a8] ;  /* 0x00022a00ff3c7b82 */ /* 0x000ef00000000a00 */
[----:B--2-4-:R-:W1:Y:S02]  /*4ab0*/  LDC R70, c[0x0][0x374] ;  /* 0x0000dd00ff467b82 */ /* 0x014e640000000800 */
.L_x_109:
[C---:B------:R-:W-:Y:S02]  /*4ac0*/  LEA R0, R82.reuse, UR48, 0x3 ;  /* 0x0000003052007c11 */ /* 0x040fe4000f8e18ff */
[----:B------:R-:W-:Y:S02]  /*4ad0*/  SHF.L.U32 R3, R75, 0x1f, RZ ;  /* 0x0000001f4b037819 */ /* 0x000fe400000006ff */
[----:B-1----:R-:W-:Y:S02]  /*4ae0*/  LEA R16, R82, UR48, 0x4 ;  /* 0x0000003052107c11 */ /* 0x002fe4000f8e20ff */
[----:B------:R-:W2:Y:S02]  /*4af0*/  SYNCS.PHASECHK.TRANS64.TRYWAIT P0, [R0+URZ+0x70], R3 ;  /* 0x00007003000075a7 */ /* 0x000ea400080011ff */
[----:B--2---:R-:W-:Y:S05]  /*4b00*/  @!P0 BRA `(.L_x_79) ;  /* 0x0000002c00308947 */ /* 0x004fea0003800000 */
.L_x_149:
[----:B------:R-:W4:Y:S01]  /*4b10*/  LDC.64 R12, c[0x0][0xb10] ;  /* 0x0002c400ff0c7b82 */ /* 0x000f220000000a00 */
[----:B------:R-:W3:Y:S01]  /*4b20*/  LDS.128 R16, [R16+0x100] ;  /* 0x0001000010107984 */ /* 0x000ee20000000c00 */
[----:B-1----:R-:W-:Y:S01]  /*4b30*/  ISETP.NE.AND P1, PT, R27, 0x1, PT ;  /* 0x000000011b00780c */ /* 0x002fe20003f25270 */
[----:B--2---:R-:W-:Y:S01]  /*4b40*/  VIADD R0, R0, 0x80 ;  /* 0x0000008000007836 */ /* 0x004fe20000000000 */
[----:B------:R-:W-:Y:S04]  /*4b50*/  ISETP.GE.AND P0, PT, R26, 0x1, PT ;  /* 0x000000011a00780c */ /* 0x000fe80003f06270 */
[----:B------:R-:W1:Y:S01]  /*4b60*/  LDC.64 R10, c[0x0][0xb18] ;  /* 0x0002c600ff0a7b82 */ /* 0x000e620000000a00 */
[----:B------:R-:W-:Y:S01]  /*4b70*/  PRMT R0, RZ, 0x654, R0 ;  /* 0x00000654ff007816 */ /* 0x000fe20000000000 */
[----:B------:R-:W-:Y:S01]  /*4b80*/  @!PT LDS RZ, [RZ] ;  /* 0x00000000fffff984 */ /* 0x000fe20000000800 */
[----:B------:R-:W-:Y:S01]  /*4b90*/  @!PT LDS RZ, [RZ] ;  /* 0x00000000fffff984 */ /* 0x000fe20000000800 */
[----:B------:R-:W-:Y:S01]  /*4ba0*/  @!PT LDS RZ, [RZ] ;  /* 0x00000000fffff984 */ /* 0x000fe20000000800 */
[----:B------:R-:W-:Y:S01]  /*4bb0*/  @!PT LDS RZ, [RZ] ;  /* 0x00000000fffff984 */ /* 0x000fe20000000800 */
[----:B------:R2:W-:Y:S06]  /*4bc0*/  MEMBAR.ALL.CTA ;  /* 0x0000000000007992 */ /* 0x0005ec0000008000 */
[----:B--2---:R-:W2:Y:S01]  /*4bd0*/  FENCE.VIEW.ASYNC.S ;  /* 0x00000000000073c6 */ /* 0x004ea20000000000 */
[----:B------:R-:W1:Y:S08]  /*4be0*/  @!P1 LDC R14, c[0x0][0xb20] ;  /* 0x0002c800ff0e9b82 */ /* 0x000e700000000800 */
[----:B------:R-:W1:Y:S01]  /*4bf0*/  @!P1 LDC R9, c[0x0][0xb0c] ;  /* 0x0002c300ff099b82 */ /* 0x000e620000000800 */
[----:B--2---:R2:W-:Y:S01]  /*4c00*/  SYNCS.ARRIVE.TRANS64.RED.A1T0 RZ, [R0+URZ], RZ ;  /* 0x000000ff00ff79a7 */ /* 0x0045e200081004ff */
[----:B---3--:R-:W-:Y:S04]  /*4c10*/  LOP3.LUT P4, RZ, R18, 0x1, RZ, 0xc0, !PT ;  /* 0x0000000112ff7812 */ /* 0x008fe8000788c0ff */
[----:B------:R-:W-:Y:S09]  /*4c20*/  P2R R80, PR, RZ, 0x10 ;  /* 0x00000010ff507803 */ /* 0x000ff20000000000 */
[----:B------:R-:W-:Y:S02]  /*4c30*/  @P4 MOV R31, R16 ;  /* 0x00000010001f4202 */ /* 0x000fe40000000f00 */
[----:B------:R-:W-:Y:S01]  /*4c40*/  @P4 LOP3.LUT R29, R17, 0xffff, RZ, 0xc0, !PT ;  /* 0x0000ffff111d4812 */ /* 0x000fe200078ec0ff */
[----:B--2-4-:R-:W-:Y:S06]  /*4c50*/  @!P0 BRA `(.L_x_80) ;  /* 0x0000000000a48947 */ /* 0x014fec0003800000 */
[----:B------:R-:W-:Y:S01]  /*4c60*/  IMAD.HI.U32 R36, R70, R25, RZ ;  /* 0x0000001946247227 */ /* 0x000fe200078e00ff */
[----:B------:R-:W-:Y:S02]  /*4c70*/  ISETP.NE.AND P0, PT, R24, 0x1, PT ;  /* 0x000000011800780c */ /* 0x000fe40003f05270 */
[----:B------:R-:W-:Y:S01]  /*4c80*/  ISETP.NE.AND P2, PT, R26, 0x1, PT ;  /* 0x000000011a00780c */ /* 0x000fe20003f45270 */
[-C--:B------:R-:W-:Y:S01]  /*4c90*/  IMAD.HI.U32 R34, R71, R64.reuse, RZ ;  /* 0x0000004047227227 */ /* 0x080fe200078e00ff */
[----:B------:R-:W-:Y:S02]  /*4ca0*/  SHF.R.U32.HI R37, RZ, R69, R36 ;  /* 0x00000045ff257219 */ /* 0x000fe40000011624 */
[----:B------:R-:W-:Y:S01]  /*4cb0*/  ISETP.NE.AND P3, PT, R28, 0x1, PT ;  /* 0x000000011c00780c */ /* 0x000fe20003f65270 */
[----:B------:R-:W-:Y:S01]  /*4cc0*/  IMAD.HI.U32 R40, R29, R25, RZ ;  /* 0x000000191d287227 */ /* 0x000fe200078e00ff */
[----:B------:R-:W-:Y:S02]  /*4cd0*/  SHF.R.U32.HI R34, RZ, R65, R34 ;  /* 0x00000041ff227219 */ /* 0x000fe40000011622 */
[----:B------:R-:W-:Y:S01]  /*4ce0*/  SEL R3, R70, R37, !P0 ;  /* 0x0000002546037207 */ /* 0x000fe20004000000 */
[----:B------:R-:W-:Y:S01]  /*4cf0*/  IMAD.HI.U32 R38, R31, R64, RZ ;  /* 0x000000401f267227 */ /* 0x000fe200078e00ff */
[----:B------:R-:W-:Y:S03]  /*4d00*/  SEL R7, R71, R34, !P3 ;  /* 0x0000002247077207 */ /* 0x000fe60005800000 */
[-C--:B------:R-:W-:Y:S01]  /*4d10*/  IMAD.HI.U32 R34, R3, R22.reuse, RZ ;  /* 0x0000001603227227 */ /* 0x080fe200078e00ff */
[----:B------:R-:W-:Y:S03]  /*4d20*/  SHF.R.U32.HI R38, RZ, R65, R38 ;  /* 0x00000041ff267219 */ /* 0x000fe60000011626 */
[----:B------:R-:W-:Y:S01]  /*4d30*/  IMAD.HI.U32 R36, R7, R22, RZ ;  /* 0x0000001607247227 */ /* 0x000fe200078e00ff */
[----:B------:R-:W-:Y:S02]  /*4d40*/  @P2 SHF.R.U32.HI R3, RZ, R23, R34 ;  /* 0x00000017ff032219 */ /* 0x000fe40000011622 */
[----:B------:R-:W-:Y:S02]  /*4d50*/  SHF.R.U32.HI R34, RZ, R69, R40 ;  /* 0x00000045ff227219 */ /* 0x000fe40000011628 */
[----:B------:R-:W-:Y:S01]  /*4d60*/  @P2 SHF.R.U32.HI R7, RZ, R23, R36 ;  /* 0x00000017ff072219 */ /* 0x000fe20000011624 */
[C---:B------:R-:W-:Y:S01]  /*4d70*/  IMAD R2, R26.reuse, R3, RZ ;  /* 0x000000031a027224 */ /* 0x040fe200078e02ff */
[----:B------:R-:W-:Y:S02]  /*4d80*/  SEL R5, R29, R34, !P0 ;  /* 0x000000221d057207 */ /* 0x000fe40004000000 */
[----:B------:R-:W-:Y:S01]  /*4d90*/  SEL R3, R31, R38, !P3 ;  /* 0x000000261f037207 */ /* 0x000fe20005800000 */
[----:B------:R-:W-:Y:S01]  /*4da0*/  IMAD R4, R26, R7, RZ ;  /* 0x000000071a047224 */ /* 0x000fe200078e02ff */
[C---:B------:R-:W-:Y:S01]  /*4db0*/  ISETP.GE.AND P0, PT, R5.reuse, R2, PT ;  /* 0x000000020500720c */ /* 0x040fe20003f06270 */
[----:B------:R-:W-:Y:S03]  /*4dc0*/  IMAD.HI.U32 R6, R5, R22, RZ ;  /* 0x0000001605067227 */ /* 0x000fe600078e00ff */
[----:B------:R-:W-:Y:S01]  /*4dd0*/  ISETP.GE.OR P0, PT, R3, R4, P0 ;  /* 0x000000040300720c */ /* 0x000fe20000706670 */
[----:B------:R-:W-:Y:S01]  /*4de0*/  IMAD.MOV R4, RZ, RZ, -R3 ;  /* 0x000000ffff047224 */ /* 0x000fe200078e0a03 */
[-C--:B------:R-:W-:Y:S03]  /*4df0*/  SHF.R.U32.HI R6, RZ, R23.reuse, R6 ;  /* 0x00000017ff067219 */ /* 0x080fe60000011606 */
[----:B------:R-:W-:Y:S01]  /*4e00*/  IMAD R31, R28, R4, R31 ;  /* 0x000000041c1f7224 */ /* 0x000fe200078e021f */
[----:B------:R-:W-:Y:S05]  /*4e10*/  SEL R15, R5, R6, !P2 ;  /* 0x00000006050f7207 */ /* 0x000fea0005000000 */
[----:B------:R-:W-:Y:S02]  /*4e20*/  IMAD.MOV R6, RZ, RZ, -R15 ;  /* 0x000000ffff067224 */ /* 0x000fe400078e0a0f */
[C---:B------:R-:W-:Y:S04]  /*4e30*/  @!P0 IMAD.HI.U32 R2, R3.reuse, R22, RZ ;  /* 0x0000001603028227 */ /* 0x040fe800078e00ff */
[----:B------:R-:W-:Y:S01]  /*4e40*/  IMAD R6, R26, R6, R5 ;  /* 0x000000061a067224 */ /* 0x000fe200078e0205 */
[----:B------:R-:W-:Y:S04]  /*4e50*/  @!P0 SHF.R.U32.HI R2, RZ, R23, R2 ;  /* 0x00000017ff028219 */ /* 0x000fe80000011602 */
[----:B------:R-:W-:Y:S02]  /*4e60*/  @!P0 SEL R0, R3, R2, !P2 ;  /* 0x0000000203008207 */ /* 0x000fe40005000000 */
[----:B------:R-:W-:Y:S02]  /*4e70*/  IADD3 R2, PT, PT, -R5, RZ, RZ ;  /* 0x000000ff05027210 */ /* 0x000fe40007ffe1ff */
[----:B------:R-:W-:Y:S01]  /*4e80*/  @!P0 IADD3 R8, PT, PT, R15, -R0, RZ ;  /* 0x800000000f088210 */ /* 0x000fe20007ffe0ff */
[----:B------:R-:W-:Y:S02]  /*4e90*/  @!P0 IMAD R0, R7, R6, R0 ;  /* 0x0000000607008224 */ /* 0x000fe400078e0200 */
[----:B------:R-:W-:Y:S02]  /*4ea0*/  IMAD R29, R24, R2, R29 ;  /* 0x00000002181d7224 */ /* 0x000fe400078e021d */
[----:B------:R-:W-:Y:S02]  /*4eb0*/  @!P0 IMAD R5, R8, R26, R3 ;  /* 0x0000001a08058224 */ /* 0x000fe400078e0203 */
[----:B------:R-:W-:Y:S04]  /*4ec0*/  @!P0 IMAD.MOV.U32 R3, RZ, RZ, R0 ;  /* 0x000000ffff038224 */ /* 0x000fe800078e0000 */
[----:B------:R-:W-:Y:S02]  /*4ed0*/  IMAD R31, R3, R28, R31 ;  /* 0x0000001c031f7224 */ /* 0x000fe400078e021f */
[----:B------:R-:W-:Y:S07]  /*4ee0*/  IMAD R29, R5, R24, R29 ;  /* 0x00000018051d7224 */ /* 0x000fee00078e021d */
.L_x_80:
[----:B-1----:R-:W-:Y:S01]  /*4ef0*/  @!P1 ISETP.NE.AND P0, PT, R10, 0x1, PT ;  /* 0x000000010a00980c */ /* 0x002fe20003f05270 */
[----:B------:R-:W-:Y:S01]  /*4f00*/  @!P1 IMAD.HI.U32 R0, R31, R12, RZ ;  /* 0x0000000c1f009227 */ /* 0x000fe200078e00ff */
[----:B------:R-:W-:Y:S01]  /*4f10*/  @!P1 ISETP.NE.AND P2, PT, R9, 0x1, PT ;  /* 0x000000010900980c */ /* 0x000fe20003f45270 */
[----:B------:R-:W-:Y:S01]  /*4f20*/  ULOP3.LUT UP0, URZ, UR52, 0x3f0, URZ, 0xc0, !UPT ;  /* 0x000003f034ff7892 */ /* 0x000fe2000f80c0ff */
[----:B------:R-:W-:Y:S01]  /*4f30*/  R2UR UR42, R21 ;  /* 0x00000000152a72ca */ /* 0x000fe200000e0000 */
[----:B------:R-:W-:Y:S01]  /*4f40*/  @!P1 IMAD.HI.U32 R3, R29, R11, RZ ;  /* 0x0000000b1d039227 */ /* 0x000fe200078e00ff */
[----:B------:R-:W-:Y:S02]  /*4f50*/  @!P1 SHF.R.U32.HI R0, RZ, R13, R0 ;  /* 0x0000000dff009219 */ /* 0x000fe40000011600 */
[----:B------:R-:W-:Y:S01]  /*4f60*/  R2UR UR41, R20 ;  /* 0x00000000142972ca */ /* 0x000fe200000e0000 */
[----:B------:R-:W-:Y:S01]  /*4f70*/  VIADD R82, R82, 0x1 ;  /* 0x0000000152527836 */ /* 0x000fe20000000000 */
[----:B------:R-:W-:Y:S02]  /*4f80*/  @!P1 SHF.R.U32.HI R2, RZ, R14, R3 ;  /* 0x0000000eff029219 */ /* 0x000fe40000011603 */
[----:B------:R-:W-:Y:S02]  /*4f90*/  @!P1 SEL R3, R31, R0, !P2 ;  /* 0x000000001f039207 */ /* 0x000fe40005000000 */
[----:B------:R-:W-:Y:S02]  /*4fa0*/  @!P1 SEL R2, R29, R2, !P0 ;  /* 0x000000021d029207 */ /* 0x000fe40004000000 */
[----:B------:R-:W-:Y:S01]  /*4fb0*/  @P4 SHF.R.U32.HI R74, RZ, 0x10, R17 ;  /* 0x00000010ff4a4819 */ /* 0x000fe20000011611 */
[----:B------:R-:W-:Y:S02]  /*4fc0*/  USHF.L.U32 UR42, UR42, 0x6, URZ ;  /* 0x000000062a2a7899 */ /* 0x000fe400080006ff */
[----:B------:R-:W-:Y:S02]  /*4fd0*/  @!P1 IMAD.IADD R0, R2, 0x1, -R3 ;  /* 0x0000000102009824 */ /* 0x000fe400078e0a03 */
[----:B------:R-:W-:Y:S01]  /*4fe0*/  @!P1 IMAD.IADD R2, R3, 0x1, -R2 ;  /* 0x0000000103029824 */ /* 0x000fe200078e0a02 */
[----:B------:R-:W-:Y:S01]  /*4ff0*/  USHF.L.U32 UR41, UR41, 0x6, URZ ;  /* 0x0000000629297899 */ /* 0x000fe200080006ff */
[----:B------:R-:W-:Y:S02]  /*5000*/  @!P1 IMAD R31, R0, R9, R31 ;  /* 0x00000009001f9224 */ /* 0x000fe400078e021f */
[----:B------:R-:W-:Y:S01]  /*5010*/  @!P1 IMAD R29, R2, R10, R29 ;  /* 0x0000000a021d9224 */ /* 0x000fe200078e021d */
[----:B------:R-:W-:Y:S08]  /*5020*/  BRA.U !UP0, `(.L_x_81) ;  /* 0x00000001087c7547 */ /* 0x000ff0000b800000 */
[----:B------:R-:W1:Y:S01]  /*5030*/  LDCU.64 UR8, c[0x4][0x80] ;  /* 0x01001000ff0877ac */ /* 0x000e620008000a00 */
[----:B------:R-:W-:Y:S01]  /*5040*/  MOV R2, 0x0 ;  /* 0x0000000000027802 */ /* 0x000fe20000000f00 */
[----:B------:R-:W-:Y:S02]  /*5050*/  HFMA2 R12, -RZ, RZ, 0, 5.9604644775390625e-08 ;  /* 0x00000001ff0c7431 */ /* 0x000fe400000001ff */
[----:B------:R-:W-:Y:S01]  /*5060*/  IMAD.MOV.U32 R8, RZ, RZ, 0x70 ;  /* 0x00000070ff087424 */ /* 0x000fe200078e00ff */
[----:B------:R2:W3:Y:S01]  /*5070*/  LDC.64 R14, c[0x4][R2] ;  /* 0x01000000020e7b82 */ /* 0x0004e20000000a00 */
[----:B------:R-:W4:Y:S01]  /*5080*/  LDCU.64 UR6, c[0x4][0x88] ;  /* 0x01001100ff0677ac */ /* 0x000f220008000a00 */
[----:B------:R-:W-:Y:S01]  /*5090*/  IMAD.MOV.U32 R13, RZ, RZ, RZ ;  /* 0x000000ffff0d7224 */ /* 0x000fe200078e00ff */
[----:B------:R-:W2:Y:S01]  /*50a0*/  LDCU.64 UR4, c[0x4][0x8] ;  /* 0x01000100ff0477ac */ /* 0x000ea20008000a00 */
[----:B-1----:R-:W-:Y:S01]  /*50b0*/  MOV R5, UR9 ;  /* 0x0000000900057c02 */ /* 0x002fe20008000f00 */
[----:B------:R-:W-:Y:S01]  /*50c0*/  IMAD.U32 R4, RZ, RZ, UR8 ;  /* 0x00000008ff047e24 */ /* 0x000fe2000f8e00ff */
[----:B----4-:R-:W-:Y:S01]  /*50d0*/  MOV R7, UR7 ;  /* 0x0000000700077c02 */ /* 0x010fe20008000f00 */
[----:B------:R-:W-:Y:S01]  /*50e0*/  IMAD.U32 R6, RZ, RZ, UR6 ;  /* 0x00000006ff067e24 */ /* 0x000fe2000f8e00ff */
[----:B--2---:R-:W-:Y:S01]  /*50f0*/  MOV R11, UR5 ;  /* 0x00000005000b7c02 */ /* 0x004fe20008000f00 */
[----:B------:R-:W-:Y:S02]  /*5100*/  IMAD.U32 R10, RZ, RZ, UR4 ;  /* 0x00000004ff0a7e24 */ /* 0x000fe4000f8e00ff */
[----:B------:R-:W-:Y:S07]  /*5110*/  LEPC R20, `(.L_x_82) ;  /* 0x000000001014794e */ /* 0x000fee0000000000 */
[----:B---3-5:R-:W-:Y:S05]  /*5120*/  CALL.ABS.NOINC R14 ;  /* 0x000000000e007343 */ /* 0x028fea0003c00000 */
.L_x_82:
[----:B------:R-:W1:Y:S01]  /*5130*/  LDCU.64 UR8, c[0x4][0x80] ;  /* 0x01001000ff0877ac */ /* 0x000e620008000a00 */
[----:B------:R-:W2:Y:S01]  /*5140*/  LDC.64 R2, c[0x4][R2] ;  /* 0x0100000002027b82 */ /* 0x000ea20000000a00 */
[----:B------:R-:W-:Y:S02]  /*5150*/  HFMA2 R12, -RZ, RZ, 0, 5.9604644775390625e-08 ;  /* 0x00000001ff0c7431 */ /* 0x000fe400000001ff */
[----:B------:R-:W-:Y:S02]  /*5160*/  IMAD.MOV.U32 R8, RZ, RZ, 0x70 ;  /* 0x00000070ff087424 */ /* 0x000fe400078e00ff */
[----:B------:R-:W-:Y:S01]  /*5170*/  IMAD.MOV.U32 R13, RZ, RZ, RZ ;  /* 0x000000ffff0d7224 */ /* 0x000fe200078e00ff */
[----:B------:R-:W3:Y:S01]  /*5180*/  LDCU.64 UR6, c[0x4][0x88] ;  /* 0x01001100ff0677ac */ /* 0x000ee20008000a00 */
[----:B------:R-:W4:Y:S01]  /*5190*/  LDCU.64 UR4, c[0x4][0x8] ;  /* 0x01000100ff0477ac */ /* 0x000f220008000a00 */
[----:B-1----:R-:W-:Y:S02]  /*51a0*/  MOV R4, UR8 ;  /* 0x0000000800047c02 */ /* 0x002fe40008000f00 */
[----:B------:R-:W-:Y:S02]  /*51b0*/  MOV R5, UR9 ;  /* 0x0000000900057c02 */ /* 0x000fe40008000f00 */
[----:B---3--:R-:W-:Y:S01]  /*51c0*/  MOV R7, UR7 ;  /* 0x0000000700077c02 */ /* 0x008fe20008000f00 */
[----:B------:R-:W-:Y:S01]  /*51d0*/  IMAD.U32 R6, RZ, RZ, UR6 ;  /* 0x00000006ff067e24 */ /* 0x000fe2000f8e00ff */
[----:B----4-:R-:W-:Y:S01]  /*51e0*/  MOV R11, UR5 ;  /* 0x00000005000b7c02 */ /* 0x010fe20008000f00 */
[----:B------:R-:W-:Y:S02]  /*51f0*/  IMAD.U32 R10, RZ, RZ, UR4 ;  /* 0x00000004ff0a7e24 */ /* 0x000fe4000f8e00ff */
[----:B------:R-:W-:Y:S07]  /*5200*/  LEPC R20, `(.L_x_81) ;  /* 0x000000001014794e */ /* 0x000fee0000000000 */
[----:B--2---:R-:W-:Y:S05]  /*5210*/  CALL.ABS.NOINC R2 ;  /* 0x0000000002007343 */ /* 0x004fea0003c00000 */
.L_x_81:
[----:B------:R-:W-:Y:S01]  /*5220*/  ISETP.NE.U32.AND P4, PT, R62, RZ, PT ;  /* 0x000000ff3e00720c */ /* 0x000fe20003f85070 */
[----:B------:R-:W-:Y:S01]  /*5230*/  UISETP.NE.AND UP2, UPT, UR53, URZ, UPT ;  /* 0x000000ff3500728c */ /* 0x000fe2000bf45270 */
[----:B------:R-:W-:Y:S01]  /*5240*/  ISETP.NE.U32.AND P2, PT, RZ, UR38, PT ;  /* 0x00000026ff007c0c */ /* 0x000fe2000bf45070 */
[----:B------:R-:W-:Y:S01]  /*5250*/  UISETP.NE.U32.AND UP1, UPT, UR44, URZ, UPT ;  /* 0x000000ff2c00728c */ /* 0x000fe2000bf25070 */
[----:B------:R-:W-:Y:S01]  /*5260*/  ISETP.NE.AND.EX P4, PT, R63, RZ, PT, P4 ;  /* 0x000000ff3f00720c */ /* 0x000fe20003f85340 */
[----:B------:R-:W-:Y:S01]  /*5270*/  UPLOP3.LUT UP0, UPT, UPT, UPT, UPT, 0x40, 0x4 ;  /* 0x000000000004789c */ /* 0x000fe20003f0e870 */
[----:B------:R-:W-:Y:S01]  /*5280*/  ISETP.NE.AND.EX P2, PT, RZ, UR39, PT, P2 ;  /* 0x00000027ff007c0c */ /* 0x000fe2000bf45320 */
[----:B------:R-:W-:Y:S01]  /*5290*/  UISETP.NE.AND.EX UP1, UPT, UR45, URZ, UPT, UP1 ;  /* 0x000000ff2d00728c */ /* 0x000fe2000bf25310 */
[----:B------:R-:W-:Y:S04]  /*52a0*/  PLOP3.LUT P1, PT, PT, PT, UP2, 0x80, 0x8 ;  /* 0x000000000008781c */ /* 0x000fe80003f2f028 */
[----:B------:R-:W-:Y:S06]  /*52b0*/  @UP2 UPLOP3.LUT UP0, UPT, UPT, UPT, UP1, 0x80, 0x8 ;  /* 0x000000000008289c */ /* 0x000fec0003f0f010 */
[----:B------:R-:W-:Y:S01]  /*52c0*/  PLOP3.LUT P0, PT, PT, PT, UP0, 0x80, 0x8 ;  /* 0x000000000008781c */ /* 0x000fe20003f0f008 */
[----:B------:R-:W-:Y:S01]  /*52d0*/  @!UPT UIADD3 URZ, UPT, UPT, URZ, URZ, URZ ;  /* 0x000000fffffff290 */ /* 0x000fe2000fffe0ff */
[----:B------:R-:W-:Y:S11]  /*52e0*/  BRA.U !UP1, `(.L_x_83) ;  /* 0x0000000109387547 */ /* 0x000ff6000b800000 */
[----:B------:R-:W-:Y:S01]  /*52f0*/  UISETP.NE.U32.AND UP0, UPT, UR38, URZ, UPT ;  /* 0x000000ff2600728c */ /* 0x000fe2000bf05070 */
[----:B------:R-:W-:Y:S02]  /*5300*/  HFMA2 R0, -RZ, RZ, 0, 5.9604644775390625e-08 ;  /* 0x00000001ff007431 */ /* 0x000fe400000001ff */
[----:B------:R-:W-:Y:S01]  /*5310*/  IMAD.MOV.U32 R67, RZ, RZ, 0x1 ;  /* 0x00000001ff437424 */ /* 0x000fe200078e00ff */
[----:B------:R-:W-:Y:S06]  /*5320*/  UISETP.NE.AND.EX UP0, UPT, UR39, URZ, UPT, UP0 ;  /* 0x000000ff2700728c */ /* 0x000fec000bf05300 */
[----:B------:R-:W-:Y:S05]  /*5330*/  PLOP3.LUT P3, PT, PT, PT, UP0, 0x80, 0x8 ;  /* 0x000000000008781c */ /* 0x000fea0003f6f008 */
[----:B------:R-:W1:Y:S01]  /*5340*/  @UP0 LDCU.64 UR6, c[0x0][0x888] ;  /* 0x00011100ff0607ac */ /* 0x000e620008000a00 */
[----:B------:R-:W-:Y:S07]  /*5350*/  @UP0 UIMAD UR4, UR36, UR44, URZ ;  /* 0x0000002c240402a4 */ /* 0x000fee000f8e02ff */
[----:B------:R-:W-:Y:S01]  /*5360*/  @!P3 PRMT R67, R0, 0x7610, R67 ;  /* 0x000076100043b816 */ /* 0x000fe20000000043 */
[----:B-1----:R-:W-:Y:S03]  /*5370*/  @UP0 UIMAD.WIDE UR6, UR4, 0x4, UR6 ;  /* 0x00000004040608a5 */ /* 0x002fe6000f8e0206 */
[----:B------:R-:W1:Y:S03]  /*5380*/  @!UP0 LDCU UR4, c[0x0][0x880] ;  /* 0x00011000ff0487ac */ /* 0x000e660008000800 */
[----:B------:R-:W-:Y:S01]  /*5390*/  IMAD.U32 R2, RZ, RZ, UR6 ;  /* 0x00000006ff027e24 */ /* 0x000fe2000f8e00ff */
[----:B------:R-:W-:Y:S05]  /*53a0*/  MOV R3, UR7 ;  /* 0x0000000700037c02 */ /* 0x000fea0008000f00 */
[----:B-----5:R2:W5:Y:S02]  /*53b0*/  @P3 LDG.E R35, desc[UR46][R2.64] ;  /* 0x0000002e02233981 */ /* 0x020564000c1e1900 */
[----:B-12---:R-:W-:Y:S02]  /*53c0*/  @!P3 IMAD.U32 R35, RZ, RZ, UR4 ;  /* 0x00000004ff23be24 */ /* 0x006fe4000f8e00ff */
.L_x_83:
[----:B------:R-:W-:Y:S05]  /*53d0*/  @!P4 BRA `(.L_x_84) ;  /* 0x000000000020c947 */ /* 0x000fea0003800000 */
[----:B------:R-:W-:Y:S04]  /*53e0*/  ISETP.NE.U32.AND P3, PT, R60, RZ, PT ;  /* 0x000000ff3c00720c */ /* 0x000fe80003f65070 */
[----:B------:R-:W-:Y:S11]  /*53f0*/  ISETP.NE.AND.EX P3, PT, R61, RZ, PT, P3 ;  /* 0x000000ff3d00720c */ /* 0x000ff60003f65330 */
[----:B------:R-:W-:Y:S02]  /*5400*/  @!UPT UIADD3 URZ, UPT, UPT, URZ, URZ, URZ ;  /* 0x000000fffffff290 */ /* 0x000fe4000fffe0ff */
[----:B------:R-:W1:Y:S01]  /*5410*/  @P3 LDC.64 R2, c[0x0][0x8a8] ;  /* 0x00022a00ff023b82 */ /* 0x000e620000000a00 */
[----:B------:R-:W-:Y:S04]  /*5420*/  @P3 IMAD R0, R62, UR36, RZ ;  /* 0x000000243e003c24 */ /* 0x000fe8000f8e02ff */
[----:B-1----:R-:W-:Y:S05]  /*5430*/  @P3 IMAD.WIDE R2, R0, 0x4, R2 ;  /* 0x0000000400023825 */ /* 0x002fea00078e0202 */
[----:B-----5:R1:W5:Y:S02]  /*5440*/  @P3 LDG.E R33, desc[UR46][R2.64] ;  /* 0x0000002e02213981 */ /* 0x020364000c1e1900 */
[----:B-1----:R-:W2:Y:S02]  /*5450*/  @!P3 LDC R33, c[0x0][0x8a0] ;  /* 0x00022800ff21bb82 */ /* 0x002ea40000000800 */
.L_x_84:
[----:B-----5:R-:W-:Y:S01]  /*5460*/  FSETP.NEU.AND P3, PT, R35, RZ, PT ;  /* 0x000000ff2300720b */ /* 0x020fe20003f6d000 */
[----:B------:R-:W-:Y:S01]  /*5470*/  ULOP3.LUT UR4, UR51, 0x1, URZ, 0x3c, !UPT ;  /* 0x0000000133047892 */ /* 0x000fe2000f8e3cff */
[----:B------:R-:W-:Y:S01]  /*5480*/  SEL R9, RZ, 0xffffffff, P2 ;  /* 0xffffffffff097807 */ /* 0x000fe20001000000 */
[----:B------:R-:W-:Y:S01]  /*5490*/  BSSY B1, `(.L_x_85) ;  /* 0x000004d000017945 */ /* 0x000fe20003800000 */
[----:B------:R-:W-:Y:S01]  /*54a0*/  @P1 LOP3.LUT P2, RZ, R67, 0xff, RZ, 0xc0, !PT ;  /* 0x000000ff43ff1812 */ /* 0x000fe2000784c0ff */
[----:B------:R-:W-:Y:S01]  /*54b0*/  IMAD.MOV.U32 R87, RZ, RZ, 0x1 ;  /* 0x00000001ff577424 */ /* 0x000fe200078e00ff */
[----:B------:R-:W-:Y:S01]  /*54c0*/  @P1 SEL R2, RZ, 0xffffffff, P3 ;  /* 0xffffffffff021807 */ /* 0x000fe20001800000 */
[----:B------:R-:W-:Y:S01]  /*54d0*/  IMAD.U32 R42, RZ, RZ, UR4 ;  /* 0x00000004ff2a7e24 */ /* 0x000fe2000f8e00ff */
[----:B------:R-:W-:Y:S01]  /*54e0*/  LEA R84, R30, UR48, 0x3 ;  /* 0x000000301e547c11 */ /* 0x000fe2000f8e18ff */
[----:B------:R-:W-:Y:S01]  /*54f0*/  IMAD.U32 R43, RZ, RZ, UR56 ;  /* 0x00000038ff2b7e24 */ /* 0x000fe2000f8e00ff */
[----:B------:R-:W-:Y:S02]  /*5500*/  @P0 SEL R2, R9, R2, !P2 ;  /* 0x0000000209020207 */ /* 0x000fe40005000000 */
[----:B------:R-:W-:Y:S02]  /*5510*/  CS2R R46, SRZ ;  /* 0x00000000002e7805 */ /* 0x000fe4000001ff00 */
[----:B------:R-:W-:Y:S02]  /*5520*/  SHF.L.U32 R7, R76, 0x1f, RZ ;  /* 0x0000001f4c077819 */ /* 0x000fe400000006ff */
[----:B------:R-:W-:Y:S02]  /*5530*/  CS2R R44, SRZ ;  /* 0x00000000002c7805 */ /* 0x000fe4000001ff00 */
[----:B------:R-:W-:Y:S02]  /*5540*/  @P1 LOP3.LUT R2, R2, 0x1, RZ, 0xc0, !PT ;  /* 0x0000000102021812 */ /* 0x000fe400078ec0ff */
[----:B------:R-:W-:Y:S02]  /*5550*/  CS2R R50, SRZ ;  /* 0x0000000000327805 */ /* 0x000fe4000001ff00 */
[----:B------:R-:W-:Y:S02]  /*5560*/  PLOP3.LUT P2, PT, PT, PT, UP1, 0x80, 0x8 ;  /* 0x000000000008781c */ /* 0x000fe40003f4f018 */
[----:B------:R-:W-:Y:S02]  /*5570*/  CS2R R48, SRZ ;  /* 0x0000000000307805 */ /* 0x000fe4000001ff00 */
[----:B------:R-:W-:Y:S01]  /*5580*/  ISETP.NE.U32.OR P5, PT, R2, 0x1, !P1 ;  /* 0x000000010200780c */ /* 0x000fe20004fa5470 */
[----:B------:R-:W-:Y:S01]  /*5590*/  IMAD.U32 R2, RZ, RZ, UR56 ;  /* 0x00000038ff027e24 */ /* 0x000fe2000f8e00ff */
[----:B------:R-:W-:Y:S02]  /*55a0*/  LEA.HI R5, R30, R30, RZ, 0x1 ;  /* 0x0000001e1e057211 */ /* 0x000fe400078f08ff */
[----:B------:R-:W-:Y:S02]  /*55b0*/  CS2R R54, SRZ ;  /* 0x0000000000367805 */ /* 0x000fe4000001ff00 */
[----:B------:R-:W-:Y:S02]  /*55c0*/  LOP3.LUT P4, R81, R67, 0xff, RZ, 0xc0, !PT ;  /* 0x000000ff43517812 */ /* 0x000fe4000788c0ff */
[----:B------:R-:W-:Y:S02]  /*55d0*/  CS2R R52, SRZ ;  /* 0x0000000000347805 */ /* 0x000fe4000001ff00 */
[----:B------:R-:W-:Y:S01]  /*55e0*/  LEA R0, R2, UR48, 0x3 ;  /* 0x0000003002007c11 */ /* 0x000fe2000f8e18ff */
[C---:B------:R-:W-:Y:S01]  /*55f0*/  IMAD.SHL.U32 R3, R5.reuse, 0x20, RZ ;  /* 0x0000002005037824 */ /* 0x040fe200078e00ff */
[----:B------:R-:W-:Y:S02]  /*5600*/  SEL R2, RZ, 0xffffffff, P3 ;  /* 0xffffffffff027807 */ /* 0x000fe40001800000 */
[----:B------:R-:W-:Y:S02]  /*5610*/  CS2R R58, SRZ ;  /* 0x00000000003a7805 */ /* 0x000fe4000001ff00 */
[----:B------:R-:W-:Y:S02]  /*5620*/  LOP3.LUT R5, R5, 0xffe, RZ, 0xc0, !PT ;  /* 0x00000ffe05057812 */ /* 0x000fe400078ec0ff */
[----:B------:R-:W-:Y:S02]  /*5630*/  CS2R R56, SRZ ;  /* 0x0000000000387805 */ /* 0x000fe4000001ff00 */
[----:B------:R-:W-:Y:S02]  /*5640*/  @P2 SEL R2, R9, R2, !P4 ;  /* 0x0000000209022207 */ /* 0x000fe40006000000 */
[----:B------:R-:W-:Y:S01]  /*5650*/  @P5 SHF.L.U32 R11, R42, 0x1f, RZ ;  /* 0x0000001f2a0b5819 */ /* 0x000fe200000006ff */
[----:B------:R-:W-:Y:S01]  /*5660*/  IMAD.IADD R34, R30, 0x1, -R5 ;  /* 0x000000011e227824 */ /* 0x000fe200078e0a05 */
[----:B------:R-:W-:Y:S02]  /*5670*/  LOP3.LUT R3, R3, 0xffffffc0, RZ, 0xc0, !PT ;  /* 0xffffffc003037812 */ /* 0x000fe400078ec0ff */
[----:B------:R-:W1:Y:S01]  /*5680*/  @P5 SYNCS.PHASECHK.TRANS64.TRYWAIT P1, [R0+URZ+0x30], R11 ;  /* 0x0000300b000055a7 */ /* 0x000e6200080211ff */
[----:B------:R-:W-:Y:S02]  /*5690*/  LOP3.LUT R2, R2, 0x1, RZ, 0xc0, !PT ;  /* 0x0000000102027812 */ /* 0x000fe400078ec0ff */
[----:B------:R-:W-:Y:S01]  /*56a0*/  IMAD.IADD R3, R32, 0x1, R3 ;  /* 0x0000000120037824 */ /* 0x000fe200078e0203 */
[----:B------:R-:W-:Y:S02]  /*56b0*/  P2R R83, PR, RZ, 0x20 ;  /* 0x00000020ff537803 */ /* 0x000fe40000000000 */
[----:B------:R-:W-:Y:S01]  /*56c0*/  ISETP.NE.U32.AND P2, PT, R2, 0x1, PT ;  /* 0x000000010200780c */ /* 0x000fe20003f45070 */
[----:B------:R-:W-:Y:S03]  /*56d0*/  IMAD R34, R34, 0x100000, R3 ;  /* 0x0010000022227824 */ /* 0x000fe600078e0203 */
[----:B------:R-:W-:Y:S01]  /*56e0*/  P2R R88, PR, RZ, 0x4 ;  /* 0x00000004ff587803 */ /* 0x000fe20000000000 */
[----:B------:R3:W4:Y:S01]  /*56f0*/  SYNCS.PHASECHK.TRANS64.TRYWAIT P0, [R84+URZ+0x90], R7 ;  /* 0x00009007540075a7 */ /* 0x00072200080011ff */
[----:B-1----:R-:W-:Y:S01]  /*5700*/  @P5 SEL R87, RZ, 0x1, !P1 ;  /* 0x00000001ff575807 */ /* 0x002fe20004800000 */
[----:B---3--:R-:W-:Y:S06]  /*5710*/  @!P5 BRA `(.L_x_86) ;  /* 0x000000000090d947 */ /* 0x008fec0003800000 */
[----:B------:R-:W-:Y:S01]  /*5720*/  HFMA2 R55, -RZ, RZ, 0, 0 ;  /* 0x00000000ff377431 */ /* 0x000fe200000001ff */
[----:B------:R-:W-:Y:S01]  /*5730*/  ISETP.NE.AND P1, PT, R87, RZ, PT ;  /* 0x000000ff5700720c */ /* 0x000fe20003f25270 */
[----:B------:R-:W-:Y:S01]  /*5740*/  IMAD.U32 R3, RZ, RZ, UR56 ;  /* 0x00000038ff037e24 */ /* 0x000fe2000f8e00ff */
[----:B------:R-:W-:Y:S11]  /*5750*/  BSSY B0, `(.L_x_87) ;  /* 0x0000005000007945 */ /* 0x000ff60003800000 */
[----:B------:R-:W-:Y:S05]  /*5760*/  @P1 BRA `(.L_x_88) ;  /* 0x00000000000c1947 */ /* 0x000fea0003800000 */
[----:B------:R-:W-:Y:S04]  /*5770*/  SHF.L.U32 R5, R42, 0x1f, RZ ;  /* 0x0000001f2a057819 */ /* 0x000fe800000006ff */
[----:B------:R-:W1:Y:S02]  /*5780*/  SYNCS.PHASECHK.TRANS64.TRYWAIT P1, [R0+URZ+0x30], R5 ;  /* 0x00003005000075a7 */ /* 0x000e6400080211ff */
[----:B-1----:R-:W-:Y:S05]  /*5790*/  @!P1 BRA `(.L_x_89) ;  /* 0x0000002000209947 */ /* 0x002fea0003800000 */
.L_x_88:
[----:B------:R-:W-:Y:S05]  /*57a0*/  BSYNC B0 ;  /* 0x0000000000007941 */ /* 0x000fea0003800000 */
.L_x_87:
[----:B------:R-:W-:Y:S01]  /*57b0*/  ISETP.NE.AND P1, PT, R88, RZ, PT ;  /* 0x000000ff5800720c */ /* 0x000fe20003f25270 */
[----:B------:R-:W-:Y:S01]  /*57c0*/  IMAD.MOV.U32 R54, RZ, RZ, RZ ;  /* 0x000000ffff367224 */ /* 0x000fe200078e00ff */
[----:B------:R-:W-:Y:S02]  /*57d0*/  CS2R R52, SRZ ;  /* 0x0000000000347805 */ /* 0x000fe4000001ff00 */
[----:B------:R-:W-:Y:S02]  /*57e0*/  CS2R R58, SRZ ;  /* 0x00000000003a7805 */ /* 0x000fe4000001ff00 */
[----:B------:R-:W-:Y:S02]  /*57f0*/  CS2R R56, SRZ ;  /* 0x0000000000387805 */ /* 0x000fe4000001ff00 */
[----:B------:R-:W-:Y:S02]  /*5800*/  CS2R R50, SRZ ;  /* 0x0000000000327805 */ /* 0x000fe4000001ff00 */
[----:B------:R-:W-:Y:S02]  /*5810*/  CS2R R48, SRZ ;  /* 0x0000000000307805 */ /* 0x000fe4000001ff00 */
[----:B------:R-:W-:Y:S02]  /*5820*/  CS2R R46, SRZ ;  /* 0x00000000002e7805 */ /* 0x000fe4000001ff00 */
[----:B------:R-:W-:Y:S01]  /*5830*/  CS2R R44, SRZ ;  /* 0x00000000002c7805 */ /* 0x000fe2000001ff00 */
[----:B------:R-:W-:Y:S01]  /*5840*/  @P1 IMAD R4, R3, 0x800, R72 ;  /* 0x0000080003041824 */ /* 0x000fe200078e0248 */
[----:B------:R-:W-:Y:S05]  /*5850*/  @P1 WARPSYNC.ALL ;  /* 0x0000000000001948 */ /* 0x000fea0003800000 */
[----:B------:R-:W-:Y:S01]  /*5860*/  @P1 LEA R4, R4, UR48, 0x2 ;  /* 0x0000003004041c11 */ /* 0x000fe2000f8e10ff */
[----:B------:R-:W-:Y:S04]  /*5870*/  UIADD3 UR5, UPT, UPT, UR56, 0x1, URZ ;  /* 0x0000000138057890 */ /* 0x000fe8000fffe0ff */
[----:B------:R3:W2:Y:S01]  /*5880*/  @P1 LDSM.16.M88.4 R56, [R4+0x400] ;  /* 0x000400000438183b */ /* 0x0006a20000000200 */
[----:B-1----:R-:W-:Y:S01]  /*5890*/  @P1 VIADD R0, R4, 0x400 ;  /* 0x0000040004001836 */ /* 0x002fe20000000000 */
[----:B------:R-:W-:Y:S01]  /*58a0*/  UISETP.NE.AND UP0, UPT, UR5, 0x3, UPT ;  /* 0x000000030500788c */ /* 0x000fe2000bf05270 */
[C---:B------:R-:W-:Y:S02]  /*58b0*/  @P1 IMAD R2, R78.reuse, 0x4, R4 ;  /* 0x000000044e021824 */ /* 0x040fe400078e0204 */
[C---:B------:R-:W-:Y:S01]  /*58c0*/  @P1 IMAD R5, R77.reuse, 0x4, R0 ;  /* 0x000000044d051824 */ /* 0x040fe200078e0200 */
[----:B------:R-:W-:Y:S01]  /*58d0*/  USEL UR4, URZ, 0x1, UP0 ;  /* 0x00000001ff047887 */ /* 0x000fe20008000000 */
[----:B------:R-:W-:Y:S01]  /*58e0*/  @P1 IMAD R0, R77, 0x4, R4 ;  /* 0x000000044d001824 */ /* 0x000fe200078e0204 */
[----:B------:R3:W1:Y:S01]  /*58f0*/  @P1 LDSM.16.M88.4 R52, [R2+0x400] ;  /* 0x000400000234183b */ /* 0x0006620000000200 */
[----:B------:R-:W-:Y:S01]  /*5900*/  @P1 IMAD R3, R78, 0x4, R5 ;  /* 0x000000044e031824 */ /* 0x000fe200078e0205 */
[----:B------:R-:W-:Y:S02]  /*5910*/  USEL UR5, UR5, URZ, UP0 ;  /* 0x000000ff05057287 */ /* 0x000fe40008000000 */
[----:B------:R3:W1:Y:S01]  /*5920*/  @P1 LDSM.16.M88.4 R48, [R0+0x400] ;  /* 0x000400000030183b */ /* 0x0006620000000200 */
[----:B------:R-:W-:Y:S03]  /*5930*/  LOP3.LUT R42, R42, UR4, RZ, 0x3c, !PT ;  /* 0x000000042a2a7c12 */ /* 0x000fe6000f8e3cff */
[----:B------:R3:W1:Y:S01]  /*5940*/  @P1 LDSM.16.M88.4 R44, [R3] ;  /* 0x00000000032c183b */ /* 0x0006620000000200 */
[----:B------:R-:W-:Y:S03]  /*5950*/  IMAD.U32 R43, RZ, RZ, UR5 ;  /* 0x00000005ff2b7e24 */ /* 0x000fe6000f8e00ff */
.L_x_86:
[----:B------:R-:W-:Y:S05]  /*5960*/  BSYNC B1 ;  /* 0x0000000000017941 */ /* 0x000fea0003800000 */
.L_x_85:
[----:B---3--:R-:W-:Y:S04]  /*5970*/  SHF.R.U32.HI R0, RZ, 0x15, R34 ;  /* 0x00000015ff007819 */ /* 0x008fe80000011622 */
[----:B------:R-:W-:Y:S01]  /*5980*/  LOP3.LUT P1, RZ, R0, 0x3, R73, 0x48, !PT ;  /* 0x0000000300ff7812 */ /* 0x000fe20007824849 */
[----:B------:R-:W-:Y:S01]  /*5990*/  @!UPT UIADD3 URZ, UPT, UPT, URZ, URZ, URZ ;  /* 0x000000fffffff290 */ /* 0x000fe2000fffe0ff */
[----:B----4-:R-:W-:Y:S11]  /*59a0*/  @P0 BRA `(.L_x_90) ;  /* 0x0000000000080947 */ /* 0x010ff60003800000 */
[----:B------:R-:W3:Y:S02]  /*59b0*/  SYNCS.PHASECHK.TRANS64.TRYWAIT P0, [R84+URZ+0x90], R7 ;  /* 0x00009007540075a7 */ /* 0x000ee400080011ff */
[----:B---3--:R-:W-:Y:S05]  /*59c0*/  @!P0 BRA `(.L_x_91) ;  /* 0x0000001c00a88947 */ /* 0x008fea0003800000 */
.L_x_90:
[----:B------:R-:W-:Y:S05]  /*59d0*/  @!P1 BRA `(.L_x_92) ;  /* 0x0000000000409947 */ /* 0x000fea0003800000 */
[----:B------:R-:W4:Y:S01]  /*59e0*/  LDCU.64 UR8, c[0x4][0x70] ;  /* 0x01000e00ff0877ac */ /* 0x000f220008000a00 */
[----:B------:R-:W-:Y:S01]  /*59f0*/  MOV R3, 0x0 ;  /* 0x0000000000037802 */ /* 0x000fe20000000f00 */
[----:B------:R-:W-:Y:S02]  /*5a00*/  HFMA2 R12, -RZ, RZ, 0, 5.9604644775390625e-08 ;  /* 0x00000001ff0c7431 */ /* 0x000fe400000001ff */
[----:B------:R-:W-:Y:S02]  /*5a10*/  IMAD.MOV.U32 R8, RZ, RZ, 0x192 ;  /* 0x00000192ff087424 */ /* 0x000fe400078e00ff */
[----:B------:R-:W-:Y:S01]  /*5a20*/  IMAD.MOV.U32 R13, RZ, RZ, RZ ;  /* 0x000000ffff0d7224 */ /* 0x000fe200078e00ff */
[----:B------:R-:W3:Y:S01]  /*5a30*/  LDCU.64 UR6, c[0x4][0x78] ;  /* 0x01000f00ff0677ac */ /* 0x000ee20008000a00 */
[----:B------:R-:W1:Y:S01]  /*5a40*/  LDC.64 R2, c[0x4][R3] ;  /* 0x0100000003027b82 */ /* 0x000e620000000a00 */
[----:B------:R-:W5:Y:S01]  /*5a50*/  LDCU.64 UR4, c[0x4][0x10] ;  /* 0x01000200ff0477ac */ /* 0x000f620008000a00 */
[----:B----4-:R-:W-:Y:S01]  /*5a60*/  MOV R5, UR9 ;  /* 0x0000000900057c02 */ /* 0x010fe20008000f00 */
[----:B------:R-:W-:Y:S01]  /*5a70*/  IMAD.U32 R4, RZ, RZ, UR8 ;  /* 0x00000008ff047e24 */ /* 0x000fe2000f8e00ff */
[----:B---3--:R-:W-:Y:S01]  /*5a80*/  MOV R7, UR7 ;  /* 0x0000000700077c02 */ /* 0x008fe20008000f00 */
[----:B------:R-:W-:Y:S01]  /*5a90*/  IMAD.U32 R6, RZ, RZ, UR6 ;  /* 0x00000006ff067e24 */ /* 0x000fe2000f8e00ff */
[----:B-----5:R-:W-:Y:S01]  /*5aa0*/  MOV R11, UR5 ;  /* 0x00000005000b7c02 */ /* 0x020fe20008000f00 */
[----:B------:R-:W-:Y:S02]  /*5ab0*/  IMAD.U32 R10, RZ, RZ, UR4 ;  /* 0x00000004ff0a7e24 */ /* 0x000fe4000f8e00ff */
[----:B------:R-:W-:Y:S07]  /*5ac0*/  LEPC R20, `(.L_x_92) ;  /* 0x000000001014794e */ /* 0x000fee0000000000 */
[----:B-12---:R-:W-:Y:S05]  /*5ad0*/  CALL.ABS.NOINC R2 ;  /* 0x0000000002007343 */ /* 0x006fea0003c00000 */
.L_x_92:
[----:B--2---:R-:W-:Y:S01]  /*5ae0*/  LOP3.LUT R20, R56, 0xffffe000, RZ, 0xc0, !PT ;  /* 0xffffe00038147812 */ /* 0x004fe200078ec0ff */
[----:B------:R-:W-:Y:S05]  /*5af0*/  WARPSYNC.ALL ;  /* 0x0000000000007948 */ /* 0x000fea0003800000 */
[----:B------:R-:W-:Y:S01]  /*5b00*/  R2UR UR4, R34 ;  /* 0x00000000220472ca */ /* 0x000fe200000e0000 */
[----:B------:R-:W-:Y:S01]  /*5b10*/  IMAD.SHL.U32 R86, R78, 0x4, RZ ;  /* 0x000000044e567824 */ /* 0x000fe200078e00ff */
[----:B------:R-:W-:Y:S01]  /*5b20*/  LOP3.LUT R21, R57, 0xffffe000, RZ, 0xc0, !PT ;  /* 0xffffe00039157812 */ /* 0x000fe200078ec0ff */
[----:B------:R-:W-:Y:S01]  /*5b30*/  IMAD.U32 R85, RZ, RZ, UR56 ;  /* 0x00000038ff557e24 */ /* 0x000fe2000f8e00ff */
[----:B------:R-:W-:Y:S01]  /*5b40*/  LOP3.LUT R40, R58, 0xffffe000, RZ, 0xc0, !PT ;  /* 0xffffe0003a287812 */ /* 0x000fe200078ec0ff */
[----:B------:R-:W-:Y:S01]  /*5b50*/  BSSY.RECONVERGENT B0, `(.L_x_93) ;  /* 0x0000059000007945 */ /* 0x000fe20003800200 */
[----:B-1----:R-:W-:Y:S01]  /*5b60*/  LOP3.LUT R41, R54, 0xffffe000, RZ, 0xc0, !PT ;  /* 0xffffe00036297812 */ /* 0x002fe200078ec0ff */
[----:B------:R-:W-:Y:S01]  /*5b70*/  IMAD R89, R85, 0x800, R72 ;  /* 0x0000080055597824 */ /* 0x000fe200078e0248 */
[----:B------:R-:W-:Y:S01]  /*5b80*/  ISETP.NE.AND P0, PT, R79, RZ, PT ;  /* 0x000000ff4f00720c */ /* 0x000fe20003f05270 */
[----:B------:R-:W-:Y:S03]  /*5b90*/  IMAD.SHL.U32 R85, R77, 0x4, RZ ;  /* 0x000000044d557824 */ /* 0x000fe600078e00ff */
[----:B------:R-:W-:Y:S01]  /*5ba0*/  LEA R89, R89, UR48, 0x2 ;  /* 0x0000003059597c11 */ /* 0x000fe2000f8e10ff */
[----:B---3--:R-:W1:Y:S03]  /*5bb0*/  LDTM.16dp128bit.x8 R4, tmem[UR4] ;  /* 0x00000004000479ee */ /* 0x008e660008180000 */
[C-C-:B------:R-:W-:Y:S02]  /*5bc0*/  IADD3 R92, PT, PT, R86.reuse, 0x400, R89.reuse ;  /* 0x00000400565c7810 */ /* 0x140fe40007ffe059 */
[----:B------:R-:W-:Y:S05]  /*5bd0*/  IADD3 R91, PT, PT, R85, 0x400, R89 ;  /* 0x00000400555b7810 */ /* 0x000fea0007ffe059 */
[----:B------:R-:W-:Y:S02]  /*5be0*/  IMAD.IADD R90, R86, 0x1, R91 ;  /* 0x00000001565a7824 */ /* 0x000fe400078e025b */
[C---:B-1----:R-:W-:Y:S01]  /*5bf0*/  FMUL R0, R33.reuse, R4 ;  /* 0x0000000421007220 */ /* 0x042fe20000400000 */
[C---:B------:R-:W-:Y:S01]  /*5c00*/  FMUL R2, R33.reuse, R5 ;  /* 0x0000000521027220 */ /* 0x040fe20000400000 */
[C---:B------:R-:W-:Y:S01]  /*5c10*/  FMUL R3, R33.reuse, R6 ;  /* 0x0000000621037220 */ /* 0x040fe20000400000 */
[----:B------:R-:W-:Y:S01]  /*5c20*/  FMUL R7, R33, R7 ;  /* 0x0000000721077220 */ /* 0x000fe20000400000 */
[----:B------:R-:W-:Y:S01]  /*5c30*/  FFMA R36, R35, R20, R0 ;  /* 0x0000001423247223 */ /* 0x000fe20000000000 */
[----:B------:R-:W-:Y:S01]  /*5c40*/  LOP3.LUT R20, R59, 0xffffe000, RZ, 0xc0, !PT ;  /* 0xffffe0003b147812 */ /* 0x000fe200078ec0ff */
[C---:B------:R-:W-:Y:S01]  /*5c50*/  FFMA R37, R35.reuse, R21, R2 ;  /* 0x0000001523257223 */ /* 0x040fe20000000002 */
[----:B------:R-:W-:Y:S01]  /*5c60*/  LOP3.LUT R21, R52, 0xffffe000, RZ, 0xc0, !PT ;  /* 0xffffe00034157812 */ /* 0x000fe200078ec0ff */
[----:B------:R-:W-:Y:S01]  /*5c70*/  FFMA R38, R35, R40, R3 ;  /* 0x0000002823267223 */ /* 0x000fe20000000003 */
[----:B------:R-:W-:Y:S01]  /*5c80*/  LOP3.LUT R40, R53, 0xffffe000, RZ, 0xc0, !PT ;  /* 0xffffe00035287812 */ /* 0x000fe200078ec0ff */
[----:B------:R-:W-:Y:S01]  /*5c90*/  FMUL R4, R33, R8 ;  /* 0x0000000821047220 */ /* 0x000fe20000400000 */
[----:B------:R-:W-:Y:S01]  /*5ca0*/  F2FP.TF32.F32.PACK_B R36, R36 ;  /* 0x00000024ff24723e */ /* 0x000fe200024050ff */
[----:B------:R-:W-:Y:S01]  /*5cb0*/  FFMA R39, R35, R20, R7 ;  /* 0x0000001423277223 */ /* 0x000fe20000000007 */
[----:B------:R-:W-:Y:S01]  /*5cc0*/  LOP3.LUT R20, R55, 0xffffe000, RZ, 0xc0, !PT ;  /* 0xffffe00037147812 */ /* 0x000fe200078ec0ff */
[C---:B------:R-:W-:Y:S01]  /*5cd0*/  FMUL R5, R33.reuse, R9 ;  /* 0x0000000921057220 */ /* 0x040fe20000400000 */
[----:B------:R-:W-:Y:S01]  /*5ce0*/  F2FP.TF32.F32.PACK_B R37, R37 ;  /* 0x00000025ff25723e */ /* 0x000fe200024050ff */
[C---:B------:R-:W-:Y:S01]  /*5cf0*/  FMUL R6, R33.reuse, R10 ;  /* 0x0000000a21067220 */ /* 0x040fe20000400000 */
[----:B------:R-:W-:Y:S01]  /*5d00*/  F2FP.TF32.F32.PACK_B R38, R38 ;  /* 0x00000026ff26723e */ /* 0x000fe200024050ff */
[----:B------:R-:W-:Y:S01]  /*5d10*/  FMUL R11, R33, R11 ;  /* 0x0000000b210b7220 */ /* 0x000fe20000400000 */
[----:B------:R-:W-:Y:S01]  /*5d20*/  F2FP.TF32.F32.PACK_B R39, R39 ;  /* 0x00000027ff27723e */ /* 0x000fe200024050ff */
[C---:B------:R-:W-:Y:S01]  /*5d30*/  FFMA R4, R35.reuse, R21, R4 ;  /* 0x0000001523047223 */ /* 0x040fe20000000004 */
[----:B------:R-:W-:Y:S01]  /*5d40*/  LOP3.LUT R21, R48, 0xffffe000, RZ, 0xc0, !PT ;  /* 0xffffe00030157812 */ /* 0x000fe200078ec0ff */
[----:B------:R-:W-:Y:S01]  /*5d50*/  FFMA R5, R35, R40, R5 ;  /* 0x0000002823057223 */ /* 0x000fe20000000005 */
[----:B------:R-:W-:Y:S01]  /*5d60*/  LOP3.LUT R40, R51, 0xffffe000, RZ, 0xc0, !PT ;  /* 0xffffe00033287812 */ /* 0x000fe200078ec0ff */
[----:B------:R-:W-:Y:S01]  /*5d70*/  FFMA R6, R35, R41, R6 ;  /* 0x0000002923067223 */ /* 0x000fe20000000006 */
[----:B------:R-:W-:Y:S01]  /*5d80*/  LOP3.LUT R41, R50, 0xffffe000, RZ, 0xc0, !PT ;  /* 0xffffe00032297812 */ /* 0x000fe200078ec0ff */
[----:B------:R-:W-:Y:S01]  /*5d90*/  FMUL R8, R33, R12 ;  /* 0x0000000c21087220 */ /* 0x000fe20000400000 */
[----:B------:R-:W-:Y:S01]  /*5da0*/  F2FP.TF32.F32.PACK_B R4, R4 ;  /* 0x00000004ff04723e */ /* 0x000fe200024050ff */
[----:B------:R-:W-:Y:S01]  /*5db0*/  FFMA R7, R35, R20, R11 ;  /* 0x0000001423077223 */ /* 0x000fe2000000000b */
[----:B------:R-:W-:Y:S01]  /*5dc0*/  LOP3.LUT R20, R49, 0xffffe000, RZ, 0xc0, !PT ;  /* 0xffffe00031147812 */ /* 0x000fe200078ec0ff */
[----:B------:R-:W-:Y:S01]  /*5dd0*/  FMUL R9, R33, R13 ;  /* 0x0000000d21097220 */ /* 0x000fe20000400000 */
[----:B------:R-:W-:Y:S01]  /*5de0*/  F2FP.TF32.F32.PACK_B R5, R5 ;  /* 0x00000005ff05723e */ /* 0x000fe200024050ff */
[----:B------:R1:W-:Y:S01]  /*5df0*/  STSM.16.M88.4 [R89+0x400], R36 ;  /* 0x0004002459007844 */ /* 0x0003e20000000200 */
[----:B------:R-:W-:Y:S01]  /*5e00*/  F2FP.TF32.F32.PACK_B R6, R6 ;  /* 0x00000006ff06723e */ /* 0x000fe200024050ff */
[----:B------:R-:W-:Y:S01]  /*5e10*/  FFMA R8, R35, R21, R8 ;  /* 0x0000001523087223 */ /* 0x000fe20000000008 */
[----:B------:R-:W-:Y:S01]  /*5e20*/  LOP3.LUT R21, R44, 0xffffe000, RZ, 0xc0, !PT ;  /* 0xffffe0002c157812 */ /* 0x000fe200078ec0ff */
[C---:B------:R-:W-:Y:S01]  /*5e30*/  FMUL R10, R33.reuse, R14 ;  /* 0x0000000e210a7220 */ /* 0x040fe20000400000 */
[C---:B------:R-:W-:Y:S01]  /*5e40*/  FMUL R15, R33.reuse, R15 ;  /* 0x0000000f210f7220 */ /* 0x040fe20000400000 */
[----:B------:R-:W-:Y:S01]  /*5e50*/  FMUL R12, R33, R16 ;  /* 0x00000010210c7220 */ /* 0x000fe20000400000 */
[C---:B------:R-:W-:Y:S01]  /*5e60*/  FFMA R9, R35.reuse, R20, R9 ;  /* 0x0000001423097223 */ /* 0x040fe20000000009 */
[C---:B------:R-:W-:Y:S01]  /*5e70*/  FFMA R10, R35.reuse, R41, R10 ;  /* 0x00000029230a7223 */ /* 0x040fe2000000000a */
[C---:B------:R-:W-:Y:S01]  /*5e80*/  FFMA R11, R35.reuse, R40, R15 ;  /* 0x00000028230b7223 */ /* 0x040fe2000000000f */
[----:B------:R-:W-:Y:S01]  /*5e90*/  FFMA R12, R35, R21, R12 ;  /* 0x00000015230c7223 */ /* 0x000fe2000000000c */
[----:B------:R-:W-:Y:S01]  /*5ea0*/  LOP3.LUT R20, R45, 0xffffe000, RZ, 0xc0, !PT ;  /* 0xffffe0002d147812 */ /* 0x000fe200078ec0ff */
[C---:B------:R-:W-:Y:S01]  /*5eb0*/  FMUL R13, R33.reuse, R17 ;  /* 0x00000011210d7220 */ /* 0x040fe20000400000 */
[----:B------:R-:W-:Y:S01]  /*5ec0*/  LOP3.LUT R21, R46, 0xffffe000, RZ, 0xc0, !PT ;  /* 0xffffe0002e157812 */ /* 0x000fe200078ec0ff */
[----:B------:R-:W-:Y:S01]  /*5ed0*/  FMUL R14, R33, R18 ;  /* 0x00000012210e7220 */ /* 0x000fe20000400000 */
[----:B------:R-:W-:Y:S01]  /*5ee0*/  LOP3.LUT R40, R47, 0xffffe000, RZ, 0xc0, !PT ;  /* 0xffffe0002f287812 */ /* 0x000fe200078ec0ff */
[----:B------:R-:W-:Y:S01]  /*5ef0*/  FMUL R19, R33, R19 ;  /* 0x0000001321137220 */ /* 0x000fe20000400000 */
[----:B------:R-:W-:Y:S01]  /*5f00*/  F2FP.TF32.F32.PACK_B R7, R7 ;  /* 0x00000007ff07723e */ /* 0x000fe200024050ff */
[C---:B------:R-:W-:Y:S01]  /*5f10*/  FFMA R13, R35.reuse, R20, R13 ;  /* 0x00000014230d7223 */ /* 0x040fe2000000000d */
[C---:B------:R-:W-:Y:S01]  /*5f20*/  FFMA R14, R35.reuse, R21, R14 ;  /* 0x00000015230e7223 */ /* 0x040fe2000000000e */
[----:B------:R-:W-:Y:S01]  /*5f30*/  FFMA R15, R35, R40, R19 ;  /* 0x00000028230f7223 */ /* 0x000fe20000000013 */
[----:B------:R-:W-:Y:S01]  /*5f40*/  F2FP.TF32.F32.PACK_B R8, R8 ;  /* 0x00000008ff08723e */ /* 0x000fe200024050ff */
[----:B------:R1:W-:Y:S01]  /*5f50*/  STSM.16.M88.4 [R92], R4 ;  /* 0x000000045c007844 */ /* 0x0003e20000000200 */
[----:B------:R-:W-:Y:S02]  /*5f60*/  F2FP.TF32.F32.PACK_B R9, R9 ;  /* 0x00000009ff09723e */ /* 0x000fe400024050ff */
[----:B------:R-:W-:Y:S02]  /*5f70*/  F2FP.TF32.F32.PACK_B R10, R10 ;  /* 0x0000000aff0a723e */ /* 0x000fe400024050ff */
[----:B------:R-:W-:Y:S02]  /*5f80*/  F2FP.TF32.F32.PACK_B R11, R11 ;  /* 0x0000000bff0b723e */ /* 0x000fe400024050ff */
[----:B------:R-:W-:Y:S02]  /*5f90*/  F2FP.TF32.F32.PACK_B R12, R12 ;  /* 0x0000000cff0c723e */ /* 0x000fe400024050ff */
[----:B------:R-:W-:Y:S01]  /*5fa0*/  F2FP.TF32.F32.PACK_B R13, R13 ;  /* 0x0000000dff0d723e */ /* 0x000fe200024050ff */
[----:B------:R1:W-:Y:S01]  /*5fb0*/  STSM.16.M88.4 [R91], R8 ;  /* 0x000000085b007844 */ /* 0x0003e20000000200 */
[----:B------:R-:W-:Y:S02]  /*5fc0*/  F2FP.TF32.F32.PACK_B R14, R14 ;  /* 0x0000000eff0e723e */ /* 0x000fe400024050ff */
[----:B------:R-:W-:Y:S05]  /*5fd0*/  F2FP.TF32.F32.PACK_B R15, R15 ;  /* 0x0000000fff0f723e */ /* 0x000fea00024050ff */
[----:B------:R1:W-:Y:S01]  /*5fe0*/  STSM.16.M88.4 [R90], R12 ;  /* 0x0000000c5a007844 */ /* 0x0003e20000000200 */
[----:B------:R-:W-:Y:S01]  /*5ff0*/  @!PT LDS RZ, [RZ] ;  /* 0x00000000fffff984 */ /* 0x000fe20000000800 */
[----:B------:R-:W-:Y:S01]  /*6000*/  @!PT LDS RZ, [RZ] ;  /* 0x00000000fffff984 */ /* 0x000fe20000000800 */
[----:B------:R-:W-:Y:S01]  /*6010*/  @!PT LDS RZ, [RZ] ;  /* 0x00000000fffff984 */ /* 0x000fe20000000800 */
[----:B------:R-:W-:Y:S01]  /*6020*/  @!PT LDS RZ, [RZ] ;  /* 0x00000000fffff984 */ /* 0x000fe20000000800 */
[----:B------:R2:W-:Y:S07]  /*6030*/  MEMBAR.ALL.CTA ;  /* 0x0000000000007992 */ /* 0x0005ee0000008000 */
[----:B--2---:R-:W2:Y:S02]  /*6040*/  FENCE.VIEW.ASYNC.S ;  /* 0x00000000000073c6 */ /* 0x004ea40000000000 */
[----:B--2---:R-:W-:Y:S06]  /*6050*/  BAR.SYNC.DEFER_BLOCKING 0x1, 0x80 ;  /* 0x0042000000007b1d */ /* 0x004fec0000010000 */
[----:B------:R-:W-:Y:S05]  /*6060*/  @P0 BRA `(.L_x_94) ;  /* 0x00000000001c0947 */ /* 0x000fea0003800000 */
[----:B------:R-:W-:Y:S02]  /*6070*/  UIADD3 UR6, UP0, UPT, UR54, 0x680, URZ ;  /* 0x0000068036067890 */ /* 0x000fe4000ff1e0ff */
[----:B------:R-:W-:Y:S02]  /*6080*/  ULEA UR4, UR56, UR48, 0xd ;  /* 0x0000003038047291 */ /* 0x000fe4000f8e68ff */
[----:B------:R-:W-:Y:S02]  /*6090*/  UIADD3.X UR7, UPT, UPT, URZ, UR55, URZ, UP0, !UPT ;  /* 0x00000037ff077290 */ /* 0x000fe400087fe4ff */
[----:B------:R-:W-:Y:S01]  /*60a0*/  UIADD3 UR40, UPT, UPT, UR4, 0x400, URZ ;  /* 0x0000040004287890 */ /* 0x000fe2000fffe0ff */
[----:B------:R-:W-:Y:S08]  /*60b0*/  UMOV UR43, UR36 ;  /* 0x00000024002b7c82 */ /* 0x000ff00008000000 */
[----:B------:R2:W-:Y:S02]  /*60c0*/  UTMASTG.3D [UR40], [UR6] ;  /* 0x00000028060073b5 */ /* 0x0005e40008010000 */
[----:B--2---:R0:W-:Y:S02]  /*60d0*/  UTMACMDFLUSH ;  /* 0x00000000000079b7 */ /* 0x0041e40000000000 */
.L_x_94:
[----:B------:R-:W-:Y:S05]  /*60e0*/  BSYNC.RECONVERGENT B0 ;  /* 0x0000000000007941 */ /* 0x000fea0003800200 */
.L_x_93:
[----:B------:R-:W-:Y:S01]  /*60f0*/  UIADD3 UR40, UPT, UPT, UR56, 0x1, URZ ;  /* 0x0000000138287890 */ /* 0x000fe2000fffe0ff */
[----:B------:R-:W-:Y:S03]  /*6100*/  BSSY.RECONVERGENT B0, `(.L_x_95) ;  /* 0x0000005000007945 */ /* 0x000fe60003800200 */
[----:B------:R-:W-:Y:S04]  /*6110*/  UISETP.NE.AND UP0, UPT, UR40, 0x3, UPT ;  /* 0x000000032800788c */ /* 0x000fe8000bf05270 */
[----:B------:R-:W-:Y:S01]  /*6120*/  USEL UR43, UR40, URZ, UP0 ;  /* 0x000000ff282b7287 */ /* 0x000fe20008000000 */
[----:B------:R-:W-:Y:S11]  /*6130*/  @P0 BRA `(.L_x_96) ;  /* 0x0000000000040947 */ /* 0x000ff60003800000 */
[----:B------:R-:W-:Y:S04]  /*6140*/  DEPBAR.LE SB0, 0x1 ;  /* 0x000080400000791a */ /* 0x000fe80000000000 */
.L_x_96:
[----:B------:R-:W-:Y:S05]  /*6150*/  BSYNC.RECONVERGENT B0 ;  /* 0x0000000000007941 */ /* 0x000fea0003800200 */
.L_x_95:
[----:B------:R-:W-:Y:S01]  /*6160*/  BAR.SYNC.DEFER_BLOCKING 0x1, 0x80 ;  /* 0x0042000000007b1d */ /* 0x000fe20000010000 */
[----:B------:R-:W-:Y:S01]  /*6170*/  ISETP.NE.AND P1, PT, R83, RZ, PT ;  /* 0x000000ff5300720c */ /* 0x000fe20003f25270 */
[----:B------:R-:W-:Y:S01]  /*6180*/  UISETP.NE.AND UP0, UPT, UR50, URZ, UPT ;  /* 0x000000ff3200728c */ /* 0x000fe2000bf05270 */
[----:B------:R-:W-:Y:S11]  /*6190*/  LEA R2, R43, UR48, 0x3 ;  /* 0x000000302b027c11 */ /* 0x000ff6000f8e18ff */
[----:B------:R-:W-:Y:S01]  /*61a0*/  @P1 SHF.L.U32 R3, R42, 0x1f, RZ ;  /* 0x0000001f2a031819 */ /* 0x000fe200000006ff */
[----:B------:R-:W-:Y:S06]  /*61b0*/  BRA.U !UP0, `(.L_x_97) ;  /* 0x0000000108247547 */ /* 0x000fec000b800000 */
[----:B-1----:R-:W-:Y:S01]  /*61c0*/  IMAD.U32 R5, RZ, RZ, UR49 ;  /* 0x00000031ff057e24 */ /* 0x002fe2000f8e00ff */
[----:B------:R-:W-:Y:S01]  /*61d0*/  MOV R0, UR37 ;  /* 0x0000002500007c02 */ /* 0x000fe20008000f00 */
[----:B------:R-:W-:Y:S03]  /*61e0*/  UIADD3 UR49, UPT, UPT, UR49, 0x1, URZ ;  /* 0x0000000131317890 */ /* 0x000fe6000fffe0ff */
[----:B------:R-:W-:Y:S01]  /*61f0*/  @P1 LEA R5, R5, UR48, 0x3 ;  /* 0x0000003005051c11 */ /* 0x000fe2000f8e18ff */
[----:B------:R-:W-:Y:S04]  /*6200*/  UISETP.NE.AND UP0, UPT, UR49, 0x3, UPT ;  /* 0x000000033100788c */ /* 0x000fe8000bf05270 */
[----:B------:R-:W-:Y:S01]  /*6210*/  @P1 VIADD R5, R5, 0x48 ;  /* 0x0000004805051836 */ /* 0x000fe20000000000 */
[----:B------:R-:W-:Y:S04]  /*6220*/  USEL UR49, UR49, URZ, UP0 ;  /* 0x000000ff31317287 */ /* 0x000fe80008000000 */
[----:B------:R-:W-:Y:S04]  /*6230*/  @P1 PRMT R0, R0, 0x654, R5 ;  /* 0x0000065400001816 */ /* 0x000fe80000000005 */
[----:B------:R2:W-:Y:S04]  /*6240*/  @P1 SYNCS.ARRIVE.TRANS64.RED.A1T0 RZ, [R0+URZ], RZ ;  /* 0x000000ff00ff19a7 */ /* 0x0005e800081004ff */
.L_x_97:
[----:B------:R-:W3:Y:S01]  /*6250*/  @P1 SYNCS.PHASECHK.TRANS64.TRYWAIT P0, [R2+URZ+0x30], R3 ;  /* 0x00003003020015a7 */ /* 0x000ee200080011ff */
[----:B------:R-:W-:Y:S01]  /*6260*/  BSSY B1, `(.L_x_98) ;  /* 0x0000017000017945 */ /* 0x000fe20003800000 */
[----:B---3--:R-:W-:Y:S03]  /*6270*/  @P1 SEL R87, RZ, 0x1, !P0 ;  /* 0x00000001ff571807 */ /* 0x008fe60004000000 */
[----:B------:R-:W-:Y:S05]  /*6280*/  @!P1 BRA `(.L_x_99) ;  /* 0x0000000000509947 */ /* 0x000fea0003800000 */
[----:B------:R-:W-:Y:S01]  /*6290*/  ISETP.NE.AND P1, PT, R88, RZ, PT ;  /* 0x000000ff5800720c */ /* 0x000fe20003f25270 */
[----:B------:R-:W-:Y:S01]  /*62a0*/  BSSY B0, `(.L_x_100) ;  /* 0x000000a000007945 */ /* 0x000fe20003800000 */
[----:B------:R-:W-:Y:S11]  /*62b0*/  ISETP.NE.AND P0, PT, R87, RZ, PT ;  /* 0x000000ff5700720c */ /* 0x000ff60003f05270 */
[----:B-1----:R-:W-:Y:S05]  /*62c0*/  @P1 IMAD R4, R43, 0x800, R72 ;  /* 0x000008002b041824 */ /* 0x002fea00078e0248 */
[----:B------:R-:W-:Y:S05]  /*62d0*/  @P1 LEA R4, R4, UR48, 0x2 ;  /* 0x0000003004041c11 */ /* 0x000fea000f8e10ff */
[--C-:B------:R-:W-:Y:S02]  /*62e0*/  @P1 IMAD.IADD R3, R85, 0x1, R4.reuse ;  /* 0x0000000155031824 */ /* 0x100fe400078e0204 */
[----:B--2---:R-:W-:Y:S01]  /*62f0*/  @P1 IMAD.IADD R0, R86, 0x1, R4 ;  /* 0x0000000156001824 */ /* 0x004fe200078e0204 */
[----:B------:R-:W-:Y:S06]  /*6300*/  @P0 BRA `(.L_x_101) ;  /* 0x00000000000c0947 */ /* 0x000fec0003800000 */
[----:B------:R-:W-:Y:S04]  /*6310*/  SHF.L.U32 R5, R42, 0x1f, RZ ;  /* 0x0000001f2a057819 */ /* 0x000fe800000006ff */
[----:B------:R-:W1:Y:S02]  /*6320*/  SYNCS.PHASECHK.TRANS64.TRYWAIT P0, [R2+URZ+0x30], R5 ;  /* 0x00003005020075a7 */ /* 0x000e6400080011ff */
[----:B-1----:R-:W-:Y:S05]  /*6330*/  @!P0 BRA `(.L_x_102) ;  /* 0x0000001400608947 */ /* 0x002fea0003800000 */
.L_x_101:
[----:B------:R-:W-:Y:S05]  /*6340*/  BSYNC B0 ;  /* 0x0000000000007941 */ /* 0x000fea0003800000 */
.L_x_100:
[----:B------:R-:W-:Y:S11]  /*6350*/  ISETP.NE.AND P0, PT, R88, RZ, PT ;  /* 0x000000ff5800720c */ /* 0x000ff60003f05270 */
[----:B------:R-:W-:Y:S02]  /*6360*/  @!UPT UIADD3 URZ, UPT, UPT, URZ, URZ, URZ ;  /* 0x000000fffffff290 */ /* 0x000fe4000fffe0ff */
[----:B-1----:R-:W-:Y:S01]  /*6370*/  @P0 IADD3 R2, PT, PT, R86, R3, RZ ;  /* 0x0000000356020210 */ /* 0x002fe20007ffe0ff */
[----:B------:R-:W-:Y:S05]  /*6380*/  @P0 WARPSYNC.ALL ;  /* 0x0000000000000948 */ /* 0x000fea0003800000 */
[----:B------:R3:W4:Y:S04]  /*6390*/  @P0 LDSM.16.M88.4 R56, [R4+0x400] ;  /* 0x000400000438083b */ /* 0x0007280000000200 */
[----:B------:R3:W1:Y:S04]  /*63a0*/  @P0 LDSM.16.M88.4 R52, [R0+0x400] ;  /* 0x000400000034083b */ /* 0x0006680000000200 */
[----:B------:R3:W2:Y:S04]  /*63b0*/  @P0 LDSM.16.M88.4 R48, [R3+0x400] ;  /* 0x000400000330083b */ /* 0x0006a80000000200 */
[----:B------:R3:W1:Y:S02]  /*63c0*/  @P0 LDSM.16.M88.4 R44, [R2+0x400] ;  /* 0x00040000022c083b */ /* 0x0006640000000200 */
.L_x_99:
[----:B------:R-:W-:Y:S05]  /*63d0*/  BSYNC B1 ;  /* 0x0000000000017941 */ /* 0x000fea0003800000 */
.L_x_98:
[----:B--23--:R-:W-:Y:S05]  /*63e0*/  VIADD R0, R34, 0x20 ;  /* 0x0000002022007836 */ /* 0x00cfea0000000000 */
[----:B------:R-:W-:Y:S04]  /*63f0*/  SHF.R.U32.HI R0, RZ, 0x15, R0 ;  /* 0x00000015ff007819 */ /* 0x000fe80000011600 */
[----:B------:R-:W-:Y:S11]  /*6400*/  LOP3.LUT P0, RZ, R0, 0x3, R73, 0x48, !PT ;  /* 0x0000000300ff7812 */ /* 0x000ff60007804849 */
[----:B------:R-:W-:Y:S02]  /*6410*/  @!UPT UIADD3 URZ, UPT, UPT, URZ, URZ, URZ ;  /* 0x000000fffffff290 */ /* 0x000fe4000fffe0ff */
[----:B------:R-:W-:Y:S05]  /*6420*/  @!P0 BRA `(.L_x_103) ;  /* 0x0000000000408947 */ /* 0x000fea0003800000 */
[----:B------:R-:W2:Y:S01]  /*6430*/  LDCU.64 UR8, c[0x4][0x70] ;  /* 0x01000e00ff0877ac */ /* 0x000ea20008000a00 */
[----:B------:R-:W-:Y:S01]  /*6440*/  MOV R3, 0x0 ;  /* 0x0000000000037802 */ /* 0x000fe20000000f00 */
[----:B-1----:R-:W-:Y:S02]  /*6450*/  HFMA2 R12, -RZ, RZ, 0, 5.9604644775390625e-08 ;  /* 0x00000001ff0c7431 */ /* 0x002fe400000001ff */
[----:B------:R-:W-:Y:S02]  /*6460*/  IMAD.MOV.U32 R8, RZ, RZ, 0x192 ;  /* 0x00000192ff087424 */ /* 0x000fe400078e00ff */
[----:B------:R-:W-:Y:S01]  /*6470*/  IMAD.MOV.U32 R13, RZ, RZ, RZ ;  /* 0x000000ffff0d7224 */ /* 0x000fe200078e00ff */
[----:B------:R-:W1:Y:S01]  /*6480*/  LDCU.64 UR6, c[0x4][0x78] ;  /* 0x01000f00ff0677ac */ /* 0x000e620008000a00 */
[----:B------:R-:W3:Y:S01]  /*6490*/  LDC.64 R2, c[0x4][R3] ;  /* 0x0100000003027b82 */ /* 0x000ee20000000a00 */
[----:B------:R-:W5:Y:S01]  /*64a0*/  LDCU.64 UR4, c[0x4][0x10] ;  /* 0x01000200ff0477ac */ /* 0x000f620008000a00 */
[----:B--2---:R-:W-:Y:S01]  /*64b0*/  MOV R5, UR9 ;  /* 0x0000000900057c02 */ /* 0x004fe20008000f00 */
[----:B------:R-:W-:Y:S01]  /*64c0*/  IMAD.U32 R4, RZ, RZ, UR8 ;  /* 0x00000008ff047e24 */ /* 0x000fe2000f8e00ff */
[----:B-1----:R-:W-:Y:S01]  /*64d0*/  MOV R7, UR7 ;  /* 0x0000000700077c02 */ /* 0x002fe20008000f00 */
[----:B------:R-:W-:Y:S01]  /*64e0*/  IMAD.U32 R6, RZ, RZ, UR6 ;  /* 0x00000006ff067e24 */ /* 0x000fe2000f8e00ff */
[----:B-----5:R-:W-:Y:S01]  /*64f0*/  MOV R11, UR5 ;  /* 0x00000005000b7c02 */ /* 0x020fe20008000f00 */
[----:B------:R-:W-:Y:S02]  /*6500*/  IMAD.U32 R10, RZ, RZ, UR4 ;  /* 0x00000004ff0a7e24 */ /* 0x000fe4000f8e00ff */
[----:B------:R-:W-:Y:S07]  /*6510*/  LEPC R20, `(.L_x_103) ;  /* 0x000000001014794e */ /* 0x000fee0000000000 */
[----:B---34-:R-:W-:Y:S05]  /*6520*/  CALL.ABS.NOINC R2 ;  /* 0x0000000002007343 */ /* 0x018fea0003c00000 */
.L_x_103:
[----:B------:R-:W-:Y:S01]  /*6530*/  ISETP.NE.AND P0, PT, R79, RZ, PT ;  /* 0x000000ff4f00720c */ /* 0x000fe20003f05270 */
[----:B------:R-:W-:Y:S05]  /*6540*/  WARPSYNC.ALL ;  /* 0x0000000000007948 */ /* 0x000fea0003800000 */
[----:B------:R-:W-:Y:S01]  /*6550*/  R2UR UR4, R34 ;  /* 0x00000000220472ca */ /* 0x000fe200000e0000 */
[----:B------:R-:W-:Y:S01]  /*6560*/  IMAD.U32 R87, RZ, RZ, UR43 ;  /* 0x0000002bff577e24 */ /* 0x000fe2000f8e00ff */
[----:B------:R-:W-:Y:S01]  /*6570*/  R2UR UR5, R84 ;  /* 0x00000000540572ca */ /* 0x000fe200000e0000 */
[----:B------:R-:W-:Y:S01]  /*6580*/  BSSY.RECONVERGENT B0, `(.L_x_104) ;  /* 0x0000060000007945 */ /* 0x000fe20003800200 */
[----:B----4-:R-:W-:Y:S01]  /*6590*/  LOP3.LUT R0, R56, 0xffffe000, RZ, 0xc0, !PT ;  /* 0xffffe00038007812 */ /* 0x010fe200078ec0ff */
[----:B------:R-:W-:Y:S01]  /*65a0*/  IMAD R87, R87, 0x800, R72 ;  /* 0x0000080057577824 */ /* 0x000fe200078e0248 */
[----:B------:R-:W-:Y:S02]  /*65b0*/  LOP3.LUT R2, R57, 0xffffe000, RZ, 0xc0, !PT ;  /* 0xffffe00039027812 */ /* 0x000fe400078ec0ff */
[----:B------:R-:W-:Y:S02]  /*65c0*/  LOP3.LUT R3, R58, 0xffffe000, RZ, 0xc0, !PT ;  /* 0xffffe0003a037812 */ /* 0x000fe400078ec0ff */
[----:B------:R-:W-:Y:S02]  /*65d0*/  LOP3.LUT R20, R59, 0xffffe000, RZ, 0xc0, !PT ;  /* 0xffffe0003b147812 */ /* 0x000fe400078ec0ff */
[----:B-1----:R-:W-:Y:S01]  /*65e0*/  LOP3.LUT R21, R52, 0xffffe000, RZ, 0xc0, !PT ;  /* 0xffffe00034157812 */ /* 0x002fe200078ec0ff */
[----:B------:R-:W1:Y:S01]  /*65f0*/  LDTM.16dp128bit.x8 R4, tmem[UR4+0x20] ;  /* 0x00002004000479ee */ /* 0x000e620008180000 */
[----:B------:R-:W-:Y:S01]  /*6600*/  LOP3.LUT R36, R53, 0xffffe000, RZ, 0xc0, !PT ;  /* 0xffffe00035247812 */ /* 0x000fe200078ec0ff */
[----:B------:R-:W-:Y:S01]  /*6610*/  UIADD3 UR5, UPT, UPT, UR5, 0xb0, URZ ;  /* 0x000000b005057890 */ /* 0x000fe2000fffe0ff */
[----:B------:R-:W-:Y:S01]  /*6620*/  LOP3.LUT R37, R54, 0xffffe000, RZ, 0xc0, !PT ;  /* 0xffffe00036257812 */ /* 0x000fe200078ec0ff */
[----:B------:R-:W-:Y:S01]  /*6630*/  NOP ;  /* 0x0000000000007918 */ /* 0x000fe20000000000 */
[----:B------:R-:W-:Y:S01]  /*6640*/  LOP3.LUT R38, R55, 0xffffe000, RZ, 0xc0, !PT ;  /* 0xffffe00037267812 */ /* 0x000fe200078ec0ff */
[----:B------:R-:W-:Y:S01]  /*6650*/  UPRMT UR5, UR37, 0x654, UR5 ;  /* 0x0000065425057896 */ /* 0x000fe20008000005 */
[----:B------:R-:W-:Y:S02]  /*6660*/  LOP3.LUT R39, R48, 0xffffe000, RZ, 0xc0, !PT ;  /* 0xffffe00030277812 */ /* 0x000fe400078ec0ff */
[----:B------:R-:W-:Y:S02]  /*6670*/  LOP3.LUT R40, R49, 0xffffe000, RZ, 0xc0, !PT ;  /* 0xffffe00031287812 */ /* 0x000fe400078ec0ff */
[----:B------:R-:W-:Y:S02]  /*6680*/  LOP3.LUT R41, R50, 0xffffe000, RZ, 0xc0, !PT ;  /* 0xffffe00032297812 */ /* 0x000fe400078ec0ff */
[----:B------:R-:W-:Y:S02]  /*6690*/  LOP3.LUT R42, R51, 0xffffe000, RZ, 0xc0, !PT ;  /* 0xffffe000332a7812 */ /* 0x000fe400078ec0ff */
[----:B------:R-:W-:Y:S01]  /*66a0*/  LOP3.LUT R43, R44, 0xffffe000, RZ, 0xc0, !PT ;  /* 0xffffe0002c2b7812 */ /* 0x000fe200078ec0ff */
[----:B-1----:R-:W-:Y:S01]  /*66b0*/  SYNCS.ARRIVE.TRANS64.RED.A1T0 RZ, [UR5], RZ ;  /* 0x000000ffffff79a7 */ /* 0x002fe20008100405 */
[----:B------:R-:W-:Y:S02]  /*66c0*/  LOP3.LUT R44, R45, 0xffffe000, RZ, 0xc0, !PT ;  /* 0xffffe0002d2c7812 */ /* 0x000fe400078ec0ff */
[----:B------:R-:W-:Y:S02]  /*66d0*/  LEA R87, R87, UR48, 0x2 ;  /* 0x0000003057577c11 */ /* 0x000fe4000f8e10ff */
[----:B------:R-:W-:Y:S02]  /*66e0*/  LOP3.LUT R45, R46, 0xffffe000, RZ, 0xc0, !PT ;  /* 0xffffe0002e2d7812 */ /* 0x000fe400078ec0ff */
[----:B------:R-:W-:Y:S01]  /*66f0*/  LOP3.LUT R46, R47, 0xffffe000, RZ, 0xc0, !PT ;  /* 0xffffe0002f2e7812 */ /* 0x000fe200078ec0ff */
[C---:B------:R-:W-:Y:S01]  /*6700*/  FMUL R4, R33.reuse, R4 ;  /* 0x0000000421047220 */ /* 0x040fe20000400000 */
[C-C-:B------:R-:W-:Y:S01]  /*6710*/  IADD3 R84, PT, PT, R86.reuse, 0x400, R87.reuse ;  /* 0x0000040056547810 */ /* 0x140fe20007ffe057 */
[----:B------:R-:W-:Y:S01]  /*6720*/  FMUL R5, R33, R5 ;  /* 0x0000000521057220 */ /* 0x000fe20000400000 */
[----:B------:R-:W-:Y:S01]  /*6730*/  IADD3 R85, PT, PT, R85, 0x400, R87 ;  /* 0x0000040055557810 */ /* 0x000fe20007ffe057 */
[C---:B------:R-:W-:Y:S01]  /*6740*/  FMUL R6, R33.reuse, R6 ;  /* 0x0000000621067220 */ /* 0x040fe20000400000 */
[----:B------:R-:W-:Y:S01]  /*6750*/  FMUL R7, R33, R7 ;  /* 0x0000000721077220 */ /* 0x000fe20000400000 */
[----:B------:R-:W-:Y:S01]  /*6760*/  FFMA R4, R35, R0, R4 ;  /* 0x0000000023047223 */ /* 0x000fe20000000004 */
[----:B------:R-:W-:Y:S01]  /*6770*/  FMUL R8, R33, R8 ;  /* 0x0000000821087220 */ /* 0x000fe20000400000 */
[----:B------:R-:W-:Y:S01]  /*6780*/  FFMA R5, R35, R2, R5 ;  /* 0x0000000223057223 */ /* 0x000fe20000000005 */
[----:B------:R-:W-:Y:S01]  /*6790*/  FMUL R9, R33, R9 ;  /* 0x0000000921097220 */ /* 0x000fe20000400000 */
[----:B------:R-:W-:Y:S01]  /*67a0*/  FFMA R6, R35, R3, R6 ;  /* 0x0000000323067223 */ /* 0x000fe20000000006 */
[----:B------:R-:W-:Y:S01]  /*67b0*/  F2FP.TF32.F32.PACK_B R4, R4 ;  /* 0x00000004ff04723e */ /* 0x000fe200024050ff */
[----:B------:R-:W-:Y:S01]  /*67c0*/  FMUL R10, R33, R10 ;  /* 0x0000000a210a7220 */ /* 0x000fe20000400000 */
[----:B------:R-:W-:Y:S01]  /*67d0*/  F2FP.TF32.F32.PACK_B R5, R5 ;  /* 0x00000005ff05723e */ /* 0x000fe200024050ff */
[----:B------:R-:W-:Y:S01]  /*67e0*/  FFMA R7, R35, R20, R7 ;  /* 0x0000001423077223 */ /* 0x000fe20000000007 */
[----:B------:R-:W-:Y:S01]  /*67f0*/  FMUL R11, R33, R11 ;  /* 0x0000000b210b7220 */ /* 0x000fe20000400000 */
        /* <DEDUP_REMOVED lines=8> */
[----:B------:R-:W-:Y:S01]  /*6880*/  F2FP.TF32.F32.PACK_B R6, R6 ;  /* 0x00000006ff06723e */ /* 0x000fe200024050ff */
[----:B------:R-:W-:Y:S01]  /*6890*/  FFMA R12, R35, R39, R12 ;  /* 0x00000027230c7223 */ /* 0x000fe2000000000c */
[----:B------:R-:W-:Y:S01]  /*68a0*/  F2FP.TF32.F32.PACK_B R7, R7 ;  /* 0x00000007ff07723e */ /* 0x000fe200024050ff */
[----:B------:R-:W-:Y:S01]  /*68b0*/  FMUL R16, R33, R16 ;  /* 0x0000001021107220 */ /* 0x000fe20000400000 */
[----:B------:R-:W-:Y:S01]  /*68c0*/  FFMA R13, R35, R40, R13 ;  /* 0x00000028230d7223 */ /* 0x000fe2000000000d */
[----:B------:R-:W-:Y:S01]  /*68d0*/  FMUL R17, R33, R17 ;  /* 0x0000001121117220 */ /* 0x000fe20000400000 */
[----:B------:R-:W-:Y:S01]  /*68e0*/  FFMA R14, R35, R41, R14 ;  /* 0x00000029230e7223 */ /* 0x000fe2000000000e */
[----:B------:R1:W-:Y:S01]  /*68f0*/  STSM.16.M88.4 [R87+0x400], R4 ;  /* 0x0004000457007844 */ /* 0x0003e20000000200 */
[----:B------:R-:W-:Y:S01]  /*6900*/  FMUL R18, R33, R18 ;  /* 0x0000001221127220 */ /* 0x000fe20000400000 */
[----:B------:R-:W-:Y:S01]  /*6910*/  FFMA R15, R35, R42, R15 ;  /* 0x0000002a230f7223 */ /* 0x000fe2000000000f */
[----:B------:R-:W-:Y:S01]  /*6920*/  FMUL R19, R33, R19 ;  /* 0x0000001321137220 */ /* 0x000fe20000400000 */
[----:B------:R-:W-:Y:S01]  /*6930*/  F2FP.TF32.F32.PACK_B R8, R8 ;  /* 0x00000008ff08723e */ /* 0x000fe200024050ff */
[C---:B------:R-:W-:Y:S01]  /*6940*/  FFMA R16, R35.reuse, R43, R16 ;  /* 0x0000002b23107223 */ /* 0x040fe20000000010 */
[----:B------:R-:W-:Y:S01]  /*6950*/  F2FP.TF32.F32.PACK_B R9, R9 ;  /* 0x00000009ff09723e */ /* 0x000fe200024050ff */
[C---:B------:R-:W-:Y:S01]  /*6960*/  FFMA R17, R35.reuse, R44, R17 ;  /* 0x0000002c23117223 */ /* 0x040fe20000000011 */
[----:B------:R-:W-:Y:S01]  /*6970*/  F2FP.TF32.F32.PACK_B R10, R10 ;  /* 0x0000000aff0a723e */ /* 0x000fe200024050ff */
[C---:B------:R-:W-:Y:S01]  /*6980*/  FFMA R18, R35.reuse, R45, R18 ;  /* 0x0000002d23127223 */ /* 0x040fe20000000012 */
[----:B------:R-:W-:Y:S01]  /*6990*/  F2FP.TF32.F32.PACK_B R11, R11 ;  /* 0x0000000bff0b723e */ /* 0x000fe200024050ff */
[----:B------:R-:W-:Y:S01]  /*69a0*/  FFMA R19, R35, R46, R19 ;  /* 0x0000002e23137223 */ /* 0x000fe20000000013 */
[----:B------:R-:W-:Y:S01]  /*69b0*/  F2FP.TF32.F32.PACK_B R12, R12 ;  /* 0x0000000cff0c723e */ /* 0x000fe200024050ff */
[----:B------:R-:W-:Y:S01]  /*69c0*/  IMAD.IADD R86, R86, 0x1, R85 ;  /* 0x0000000156567824 */ /* 0x000fe200078e0255 */
[----:B------:R-:W-:Y:S01]  /*69d0*/  F2FP.TF32.F32.PACK_B R13, R13 ;  /* 0x0000000dff0d723e */ /* 0x000fe200024050ff */
[----:B------:R1:W-:Y:S01]  /*69e0*/  STSM.16.M88.4 [R84], R8 ;  /* 0x0000000854007844 */ /* 0x0003e20000000200 */
        /* <DEDUP_REMOVED lines=18> */
[----:B------:R-:W-:Y:S02]  /*6b10*/  UIADD3 UR5, UPT, UPT, UR41, 0x20, URZ ;  /* 0x0000002029057890 */ /* 0x000fe4000fffe0ff */
[----:B------:R-:W-:Y:S02]  /*6b20*/  UIADD3 UR4, UPT, UPT, UR10, 0x400, URZ ;  /* 0x000004000a047890 */ /* 0x000fe4000fffe0ff */
[----:B------:R-:W-:Y:S01]  /*6b30*/  UIADD3.X UR9, UPT, UPT, URZ, UR55, URZ, UP0, !UPT ;  /* 0x00000037ff097290 */ /* 0x000fe200087fe4ff */
[----:B------:R-:W-:Y:S01]  /*6b40*/  UMOV UR6, UR42 ;  /* 0x0000002a00067c82 */ /* 0x000fe20008000000 */
[----:B------:R-:W-:Y:S07]  /*6b50*/  UMOV UR7, UR36 ;  /* 0x0000002400077c82 */ /* 0x000fee0008000000 */
[----:B------:R2:W-:Y:S02]  /*6b60*/  UTMASTG.3D [UR4], [UR8] ;  /* 0x00000004080073b5 */ /* 0x0005e40008010000 */
[----:B--2---:R0:W-:Y:S02]  /*6b70*/  UTMACMDFLUSH ;  /* 0x00000000000079b7 */ /* 0x0041e40000000000 */
.L_x_105:
[----:B------:R-:W-:Y:S05]  /*6b80*/  BSYNC.RECONVERGENT B0 ;  /* 0x0000000000007941 */ /* 0x000fea0003800200 */
.L_x_104:
[----:B------:R-:W-:Y:S01]  /*6b90*/  UIADD3 UR43, UPT, UPT, UR43, 0x1, URZ ;  /* 0x000000012b2b7890 */ /* 0x000fe2000fffe0ff */
[----:B------:R-:W-:Y:S03]  /*6ba0*/  BSSY.RECONVERGENT B0, `(.L_x_106) ;  /* 0x0000008000007945 */ /* 0x000fe60003800200 */
[----:B------:R-:W-:Y:S04]  /*6bb0*/  UISETP.NE.AND UP0, UPT, UR43, 0x3, UPT ;  /* 0x000000032b00788c */ /* 0x000fe8000bf05270 */
[----:B------:R-:W-:Y:S02]  /*6bc0*/  UISETP.EQ.XOR UP1, UPT, UR40, 0x3, !UP0 ;  /* 0x000000032800788c */ /* 0x000fe4000c722a70 */
[----:B------:R-:W-:Y:S02]  /*6bd0*/  USEL UR56, UR43, URZ, UP0 ;  /* 0x000000ff2b387287 */ /* 0x000fe40008000000 */
[----:B------:R-:W-:Y:S04]  /*6be0*/  USEL UR4, URZ, 0x1, !UP1 ;  /* 0x00000001ff047887 */ /* 0x000fe8000c800000 */
[----:B------:R-:W-:Y:S01]  /*6bf0*/  ULOP3.LUT UR51, UR51, UR4, URZ, 0x3c, !UPT ;  /* 0x0000000433337292 */ /* 0x000fe2000f8e3cff */
[----:B------:R-:W-:Y:S11]  /*6c00*/  @P0 BRA `(.L_x_107) ;  /* 0x0000000000040947 */ /* 0x000ff60003800000 */
[----:B------:R-:W-:Y:S04]  /*6c10*/  DEPBAR.LE SB0, 0x1 ;  /* 0x000080400000791a */ /* 0x000fe80000000000 */
.L_x_107:
[----:B------:R-:W-:Y:S05]  /*6c20*/  BSYNC.RECONVERGENT B0 ;  /* 0x0000000000007941 */ /* 0x000fea0003800200 */
.L_x_106:
[----:B------:R-:W-:Y:S01]  /*6c30*/  BAR.SYNC.DEFER_BLOCKING 0x1, 0x80 ;  /* 0x0042000000007b1d */ /* 0x000fe20000010000 */
[----:B------:R-:W-:Y:S01]  /*6c40*/  UISETP.NE.AND UP0, UPT, UR50, -0x2, UPT ;  /* 0xfffffffe3200788c */ /* 0x000fe2000bf05270 */
[----:B------:R-:W-:Y:S08]  /*6c50*/  IADD3 R0, PT, PT, R30, 0x1, RZ ;  /* 0x000000011e007810 */ /* 0x000ff00007ffe0ff */
[----:B------:R-:W-:Y:S05]  /*6c60*/  BRA.U !UP0, `(.L_x_108) ;  /* 0x0000000108287547 */ /* 0x000fea000b800000 */
[----:B------:R-:W-:Y:S01]  /*6c70*/  ISETP.NE.AND P0, PT, R83, RZ, PT ;  /* 0x000000ff5300720c */ /* 0x000fe20003f05270 */
[----:B------:R-:W-:Y:S01]  /*6c80*/  IMAD.U32 R3, RZ, RZ, UR49 ;  /* 0x00000031ff037e24 */ /* 0x000fe2000f8e00ff */
[----:B------:R-:W-:Y:S01]  /*6c90*/  UIADD3 UR49, UPT, UPT, UR49, 0x1, URZ ;  /* 0x0000000131317890 */ /* 0x000fe2000fffe0ff */
[----:B------:R-:W-:Y:S03]  /*6ca0*/  IMAD.U32 R2, RZ, RZ, UR37 ;  /* 0x00000025ff027e24 */ /* 0x000fe6000f8e00ff */
[----:B------:R-:W-:Y:S04]  /*6cb0*/  UISETP.NE.AND UP0, UPT, UR49, 0x3, UPT ;  /* 0x000000033100788c */ /* 0x000fe8000bf05270 */
[----:B------:R-:W-:Y:S03]  /*6cc0*/  USEL UR49, UR49, URZ, UP0 ;  /* 0x000000ff31317287 */ /* 0x000fe60008000000 */
[----:B------:R-:W-:Y:S05]  /*6cd0*/  @P0 LEA R3, R3, UR48, 0x3 ;  /* 0x0000003003030c11 */ /* 0x000fea000f8e18ff */
[----:B------:R-:W-:Y:S05]  /*6ce0*/  @P0 VIADD R3, R3, 0x48 ;  /* 0x0000004803030836 */ /* 0x000fea0000000000 */
[----:B------:R-:W-:Y:S04]  /*6cf0*/  @P0 PRMT R2, R2, 0x654, R3 ;  /* 0x0000065402020816 */ /* 0x000fe80000000003 */
[----:B------:R2:W-:Y:S03]  /*6d00*/  @P0 SYNCS.ARRIVE.TRANS64.RED.A1T0 RZ, [R2+URZ], RZ ;  /* 0x000000ff02ff09a7 */ /* 0x0005e600081004ff */
.L_x_108:
[----:B------:R-:W-:Y:S01]  /*6d10*/  ISETP.NE.AND P2, PT, R80, RZ, PT ;  /* 0x000000ff5000720c */ /* 0x000fe20003f45270 */
[----:B------:R-:W-:Y:S01]  /*6d20*/  UIADD3 UR50, UPT, UPT, UR50, 0x2, URZ ;  /* 0x0000000232327890 */ /* 0x000fe2000fffe0ff */
[----:B------:R-:W-:Y:S01]  /*6d30*/  ISETP.NE.AND P0, PT, R82, 0x2, PT ;  /* 0x000000025200780c */ /* 0x000fe20003f05270 */
[----:B------:R-:W-:Y:S01]  /*6d40*/  IMAD.IADD R20, R29, 0x1, R66 ;  /* 0x000000011d147824 */ /* 0x000fe200078e0242 */
[----:B------:R-:W-:Y:S01]  /*6d50*/  ISETP.NE.AND P1, PT, R0, 0x4, PT ;  /* 0x000000040000780c */ /* 0x000fe20003f25270 */
[----:B------:R-:W-:Y:S01]  /*6d60*/  IMAD.IADD R21, R31, 0x1, R68 ;  /* 0x000000011f157824 */ /* 0x000fe200078e0244 */
[----:B--2---:R-:W-:Y:S02]  /*6d70*/  SEL R2, RZ, 0x1, P0 ;  /* 0x00000001ff027807 */ /* 0x004fe40000000000 */
[----:B------:R-:W-:Y:S02]  /*6d80*/  SEL R3, RZ, 0x1, P1 ;  /* 0x00000001ff037807 */ /* 0x000fe40000800000 */
[----:B------:R-:W-:Y:S02]  /*6d90*/  LOP3.LUT R75, R75, R2, RZ, 0x3c, !PT ;  /* 0x000000024b4b7212 */ /* 0x000fe400078e3cff */
[----:B------:R-:W-:Y:S02]  /*6da0*/  LOP3.LUT R76, R76, R3, RZ, 0x3c, !PT ;  /* 0x000000034c4c7212 */ /* 0x000fe400078e3cff */
[----:B------:R-:W-:Y:S02]  /*6db0*/  @P2 R2UR UR36, R74 ;  /* 0x000000004a2422ca */ /* 0x000fe400000e0000 */
[----:B------:R-:W-:Y:S02]  /*6dc0*/  SEL R82, R82, RZ, P0 ;  /* 0x000000ff52527207 */ /* 0x000fe40000000000 */
[----:B------:R-:W-:Y:S01]  /*6dd0*/  SEL R30, R0, RZ, P1 ;  /* 0x000000ff001e7207 */ /* 0x000fe20000800000 */
[----:B------:R-:W-:Y:S10]  /*6de0*/  @P2 BRA `(.L_x_109) ;  /* 0xffffffdc00342947 */ /* 0x000ff4000383ffff */
[----:B------:R-:W-:-:S09]  /*6df0*/  UISETP.NE.AND UP0, UPT, UR53, URZ, UPT ;  /* 0x000000ff3500728c */ /* 0x000fd2000bf05270 */
[----:B------:R-:W-:Y:S05]  /*6e00*/  BRA.U !UP0, `(.L_x_110) ;  /* 0x0000000108487547 */ /* 0x000fea000b800000 */
[----:B------:R-:W2:Y:S02]  /*6e10*/  LDCU.64 UR4, c[0x0][0x890] ;  /* 0x00011200ff0477ac */ /* 0x000ea40008000a00 */
[----:B--2---:R-:W-:-:S04]  /*6e20*/  UISETP.NE.U32.AND UP0, UPT, UR4, URZ, UPT ;  /* 0x000000ff0400728c */ /* 0x004fc8000bf05070 */
[----:B------:R-:W-:-:S09]  /*6e30*/  UISETP.NE.AND.EX UP0, UPT, UR5, URZ, UPT, UP0 ;  /* 0x000000ff0500728c */ /* 0x000fd2000bf05300 */
[----:B------:R-:W-:Y:S05]  /*6e40*/  BRA.U UP0, `(.L_x_111) ;  /* 0x00000001000c7547 */ /* 0x000fea000b800000 */
[----:B------:R-:W-:-:S13]  /*6e50*/  FSETP.NEU.AND P0, PT, R35, RZ, PT ;  /* 0x000000ff2300720b */ /* 0x000fda0003f0d000 */
[----:B------:R-:W-:Y:S05]  /*6e60*/  @!P0 EXIT ;  /* 0x000000000000894d */ /* 0x000fea0003800000 */
[----:B------:R-:W-:Y:S05]  /*6e70*/  BRA `(.L_x_110) ;  /* 0x00000000002c7947 */ /* 0x000fea0003800000 */
.L_x_111:
[----:B------:R-:W-:Y:S01]  /*6e80*/  ISETP.NE.AND P0, PT, R81, RZ, PT ;  /* 0x000000ff5100720c */ /* 0x000fe20003f05270 */
[----:B------:R-:W-:-:S12]  /*6e90*/  BSSY.RECONVERGENT B0, `(.L_x_110) ;  /* 0x0000009000007945 */ /* 0x000fd80003800200 */
[----:B------:R-:W-:Y:S05]  /*6ea0*/  @P0 BRA `(.L_x_112) ;  /* 0x0000000000140947 */ /* 0x000fea0003800000 */
[----:B------:R-:W2:Y:S02]  /*6eb0*/  LDCU.64 UR4, c[0x0][0x888] ;  /* 0x00011100ff0477ac */ /* 0x000ea40008000a00 */
[----:B--2---:R-:W-:-:S04]  /*6ec0*/  ISETP.NE.U32.AND P0, PT, RZ, UR4, PT ;  /* 0x00000004ff007c0c */ /* 0x004fc8000bf05070 */
[----:B------:R-:W-:-:S13]  /*6ed0*/  ISETP.NE.AND.EX P0, PT, RZ, UR5, PT, P0 ;  /* 0x00000005ff007c0c */ /* 0x000fda000bf05300 */
[----:B------:R-:W-:Y:S05]  /*6ee0*/  @!P0 EXIT ;  /* 0x000000000000894d */ /* 0x000fea0003800000 */
[----:B------:R-:W-:Y:S05]  /*6ef0*/  BRA `(.L_x_113) ;  /* 0x0000000000087947 */ /* 0x000fea0003800000 */
.L_x_112:
[----:B------:R-:W-:-:S13]  /*6f00*/  FSETP.NEU.AND P0, PT, R35, RZ, PT ;  /* 0x000000ff2300720b */ /* 0x000fda0003f0d000 */
[----:B------:R-:W-:Y:S05]  /*6f10*/  @!P0 EXIT ;  /* 0x000000000000894d */ /* 0x000fea0003800000 */
.L_x_113:
[----:B------:R-:W-:Y:S05]  /*6f20*/  BSYNC.RECONVERGENT B0 ;  /* 0x0000000000007941 */ /* 0x000fea0003800200 */
.L_x_110:
[----:B------:R-:W-:Y:S01]  /*6f30*/  ULEA UR4, UR49, UR48, 0x3 ;  /* 0x0000003031047291 */ /* 0x000fe2000f8e18ff */
[----:B------:R-:W-:-:S04]  /*6f40*/  DEPBAR.LE SB0, 0x0 ;  /* 0x000080000000791a */ /* 0x000fc80000000000 */
[----:B------:R-:W-:-:S04]  /*6f50*/  UIADD3 UR4, UPT, UPT, UR4, 0x48, URZ ;  /* 0x0000004804047890 */ /* 0x000fc8000fffe0ff */
[----:B------:R-:W-:-:S09]  /*6f60*/  UPRMT UR4, UR37, 0x654, UR4 ;  /* 0x0000065425047896 */ /* 0x000fd20008000004 */
[----:B------:R-:W-:Y:S01]  /*6f70*/  SYNCS.ARRIVE.TRANS64.RED.A1T0 RZ, [UR4], RZ ;  /* 0x000000ffffff79a7 */ /* 0x000fe20008100404 */
[----:B------:R-:W-:Y:S05]  /*6f80*/  EXIT ;  /* 0x000000000000794d */ /* 0x000fea0003800000 */
.L_x_19:
[----:B--2---:R2:W1:Y:S02]  /*6f90*/  SYNCS.PHASECHK.TRANS64.TRYWAIT P0, [R3+URZ+0xe0], R2 ;  /* 0x0000e002030075a7 */ /* 0x00446400080011ff */
[----:B-1----:R-:W-:Y:S05]  /*6fa0*/  @!P0 NANOSLEEP.SYNCS 0x989680 ;  /* 0x009896800000895d */ /* 0x002fea0003900000 */
[----:B------:R-:W1:Y:S02]  /*6fb0*/  @!P0 SYNCS.PHASECHK.TRANS64 P0, [R3+URZ+0xe0], R2 ;  /* 0x0000e002030085a7 */ /* 0x000e6400080010ff */
[----:B-1----:R-:W-:Y:S05]  /*6fc0*/  @!P0 BRA `(.L_x_19) ;  /* 0xfffffffc00f08947 */ /* 0x002fea000383ffff */
[----:B------:R-:W-:Y:S05]  /*6fd0*/  BRA `(.L_x_114) ;  /* 0xffffffa400747947 */ /* 0x000fea000383ffff */
.L_x_22:
[----:B-1----:R-:W-:-:S07]  /*6fe0*/  MOV R2, UR33 ;  /* 0x0000002100027c02 */ /* 0x002fce0008000f00 */
.L_x_115:
[----:B-1----:R1:W2:Y:S02]  /*6ff0*/  SYNCS.PHASECHK.TRANS64.TRYWAIT P0, [R2+URZ+0x18], R5 ;  /* 0x00001805020075a7 */ /* 0x0022a400080011ff */
[----:B--2---:R-:W-:Y:S05]  /*7000*/  @!P0 NANOSLEEP.SYNCS 0x989680 ;  /* 0x009896800000895d */ /* 0x004fea0003900000 */
[----:B------:R-:W2:Y:S02]  /*7010*/  @!P0 SYNCS.PHASECHK.TRANS64 P0, [R2+URZ+0x18], R5 ;  /* 0x00001805020085a7 */ /* 0x000ea400080010ff */
[----:B--2---:R-:W-:Y:S05]  /*7020*/  @!P0 BRA `(.L_x_115) ;  /* 0xfffffffc00f08947 */ /* 0x004fea000383ffff */
[----:B------:R-:W-:Y:S05]  /*7030*/  BRA `(.L_x_21) ;  /* 0xffffffa400c47947 */ /* 0x000fea000383ffff */
.L_x_28:
[----:B-1----:R-:W-:-:S07]  /*7040*/  MOV R2, UR17 ;  /* 0x0000001100027c02 */ /* 0x002fce0008000f00 */
.L_x_116:
[----:B-1----:R1:W2:Y:S02]  /*7050*/  SYNCS.PHASECHK.TRANS64.TRYWAIT P0, [R2+URZ+0x18], R5 ;  /* 0x00001805020075a7 */ /* 0x0022a400080011ff */
[----:B--2---:R-:W-:Y:S05]  /*7060*/  @!P0 NANOSLEEP.SYNCS 0x989680 ;  /* 0x009896800000895d */ /* 0x004fea0003900000 */
[----:B------:R-:W2:Y:S02]  /*7070*/  @!P0 SYNCS.PHASECHK.TRANS64 P0, [R2+URZ+0x18], R5 ;  /* 0x00001805020085a7 */ /* 0x000ea400080010ff */
[----:B--2---:R-:W-:Y:S05]  /*7080*/  @!P0 BRA `(.L_x_116) ;  /* 0xfffffffc00f08947 */ /* 0x004fea000383ffff */
[----:B------:R-:W-:Y:S05]  /*7090*/  BRA `(.L_x_27) ;  /* 0xffffffa800687947 */ /* 0x000fea000383ffff */
.L_x_32:
[----:B-1----:R1:W2:Y:S02]  /*70a0*/  SYNCS.PHASECHK.TRANS64.TRYWAIT P0, [R2+URZ+0x70], R3 ;  /* 0x00007003020075a7 */ /* 0x0022a400080011ff */
[----:B--2---:R-:W-:Y:S05]  /*70b0*/  @!P0 NANOSLEEP.SYNCS 0x989680 ;  /* 0x009896800000895d */ /* 0x004fea0003900000 */
[----:B------:R-:W2:Y:S02]  /*70c0*/  @!P0 SYNCS.PHASECHK.TRANS64 P0, [R2+URZ+0x70], R3 ;  /* 0x00007003020085a7 */ /* 0x000ea400080010ff */
[----:B--2---:R-:W-:Y:S05]  /*70d0*/  @!P0 BRA `(.L_x_32) ;  /* 0xfffffffc00f08947 */ /* 0x004fea000383ffff */
[----:B------:R-:W-:Y:S05]  /*70e0*/  BRA `(.L_x_117) ;  /* 0xffffffa800f47947 */ /* 0x000fea000383ffff */
.L_x_36:
[----:B----4-:R-:W-:-:S07]  /*70f0*/  MOV R0, UR5 ;  /* 0x0000000500007c02 */ /* 0x010fce0008000f00 */
.L_x_118:
[----:B-1----:R1:W2:Y:S02]  /*7100*/  SYNCS.PHASECHK.TRANS64.TRYWAIT P0, [R0+URZ], R3 ;  /* 0x00000003000075a7 */ /* 0x0022a400080011ff */
[----:B--2---:R-:W-:Y:S05]  /*7110*/  @!P0 NANOSLEEP.SYNCS 0x989680 ;  /* 0x009896800000895d */ /* 0x004fea0003900000 */
[----:B------:R-:W2:Y:S02]  /*7120*/  @!P0 SYNCS.PHASECHK.TRANS64 P0, [R0+URZ], R3 ;  /* 0x00000003000085a7 */ /* 0x000ea400080010ff */
[----:B--2---:R-:W-:Y:S05]  /*7130*/  @!P0 BRA `(.L_x_118) ;  /* 0xfffffffc00f08947 */ /* 0x004fea000383ffff */
[----:B------:R-:W-:Y:S05]  /*7140*/  BRA `(.L_x_119) ;  /* 0xffffffb000647947 */ /* 0x000fea000383ffff */
.L_x_37:
[----:B----4-:R-:W-:-:S07]  /*7150*/  MOV R0, UR5 ;  /* 0x0000000500007c02 */ /* 0x010fce0008000f00 */
.L_x_120:
[----:B-1----:R1:W2:Y:S02]  /*7160*/  SYNCS.PHASECHK.TRANS64.TRYWAIT P0, [R0+URZ], R3 ;  /* 0x00000003000075a7 */ /* 0x0022a400080011ff */
[----:B--2---:R-:W-:Y:S05]  /*7170*/  @!P0 NANOSLEEP.SYNCS 0x989680 ;  /* 0x009896800000895d */ /* 0x004fea0003900000 */
[----:B------:R-:W2:Y:S02]  /*7180*/  @!P0 SYNCS.PHASECHK.TRANS64 P0, [R0+URZ], R3 ;  /* 0x00000003000085a7 */ /* 0x000ea400080010ff */
[----:B--2---:R-:W-:Y:S05]  /*7190*/  @!P0 BRA `(.L_x_120) ;  /* 0xfffffffc00f08947 */ /* 0x004fea000383ffff */
[----:B------:R-:W-:Y:S05]  /*71a0*/  BRA `(.L_x_121) ;  /* 0xffffffb000707947 */ /* 0x000fea000383ffff */
.L_x_40:
[----:B-1----:R1:W2:Y:S02]  /*71b0*/  SYNCS.PHASECHK.TRANS64.TRYWAIT P0, [R0+URZ+0xd0], R5 ;  /* 0x0000d005000075a7 */ /* 0x0022a400080011ff */
[----:B--2---:R-:W-:Y:S05]  /*71c0*/  @!P0 NANOSLEEP.SYNCS 0x989680 ;  /* 0x009896800000895d */ /* 0x004fea0003900000 */
[----:B------:R-:W2:Y:S02]  /*71d0*/  @!P0 SYNCS.PHASECHK.TRANS64 P0, [R0+URZ+0xd0], R5 ;  /* 0x0000d005000085a7 */ /* 0x000ea400080010ff */
[----:B--2---:R-:W-:Y:S05]  /*71e0*/  @!P0 BRA `(.L_x_40) ;  /* 0xfffffffc00f08947 */ /* 0x004fea000383ffff */
[----:B------:R-:W-:Y:S05]  /*71f0*/  BRA `(.L_x_122) ;  /* 0xffffffb000cc7947 */ /* 0x000fea000383ffff */
.L_x_41:
[----:B------:R-:W-:-:S07]  /*7200*/  MOV R0, UR5 ;  /* 0x0000000500007c02 */ /* 0x000fce0008000f00 */
.L_x_123:
[----:B-1----:R1:W2:Y:S02]  /*7210*/  SYNCS.PHASECHK.TRANS64.TRYWAIT P0, [R0+URZ+0x80], R5 ;  /* 0x00008005000075a7 */ /* 0x0022a400080011ff */
[----:B--2---:R-:W-:Y:S05]  /*7220*/  @!P0 NANOSLEEP.SYNCS 0x989680 ;  /* 0x009896800000895d */ /* 0x004fea0003900000 */
[----:B------:R-:W2:Y:S02]  /*7230*/  @!P0 SYNCS.PHASECHK.TRANS64 P0, [R0+URZ+0x80], R5 ;  /* 0x00008005000085a7 */ /* 0x000ea400080010ff */
[----:B--2---:R-:W-:Y:S05]  /*7240*/  @!P0 BRA `(.L_x_123) ;  /* 0xfffffffc00f08947 */ /* 0x004fea000383ffff */
[----:B------:R-:W-:Y:S05]  /*7250*/  BRA `(.L_x_124) ;  /* 0xffffffb000dc7947 */ /* 0x000fea000383ffff */
.L_x_42:
[----:B-1----:R1:W2:Y:S02]  /*7260*/  SYNCS.PHASECHK.TRANS64.TRYWAIT P1, [R0+URZ+0x70], R5 ;  /* 0x00007005000075a7 */ /* 0x0022a400080211ff */
[----:B--2---:R-:W-:Y:S05]  /*7270*/  @!P1 NANOSLEEP.SYNCS 0x989680 ;  /* 0x009896800000995d */ /* 0x004fea0003900000 */
[----:B------:R-:W2:Y:S02]  /*7280*/  @!P1 SYNCS.PHASECHK.TRANS64 P1, [R0+URZ+0x70], R5 ;  /* 0x00007005000095a7 */ /* 0x000ea400080210ff */
[----:B--2---:R-:W-:Y:S05]  /*7290*/  @!P1 BRA `(.L_x_42) ;  /* 0xfffffffc00f09947 */ /* 0x004fea000383ffff */
[----:B------:R-:W-:Y:S05]  /*72a0*/  BRA `(.L_x_125) ;  /* 0xffffffb4000c7947 */ /* 0x000fea000383ffff */
.L_x_45:
[----:B------:R-:W-:-:S07]  /*72b0*/  MOV R0, UR5 ;  /* 0x0000000500007c02 */ /* 0x000fce0008000f00 */
.L_x_126:
[----:B-1----:R1:W2:Y:S02]  /*72c0*/  SYNCS.PHASECHK.TRANS64.TRYWAIT P0, [R0+URZ+0x80], R3 ;  /* 0x00008003000075a7 */ /* 0x0022a400080011ff */
[----:B--2---:R-:W-:Y:S05]  /*72d0*/  @!P0 NANOSLEEP.SYNCS 0x989680 ;  /* 0x009896800000895d */ /* 0x004fea0003900000 */
[----:B------:R-:W2:Y:S02]  /*72e0*/  @!P0 SYNCS.PHASECHK.TRANS64 P0, [R0+URZ+0x80], R3 ;  /* 0x00008003000085a7 */ /* 0x000ea400080010ff */
[----:B--2---:R-:W-:Y:S05]  /*72f0*/  @!P0 BRA `(.L_x_126) ;  /* 0xfffffffc00f08947 */ /* 0x004fea000383ffff */
[----:B------:R-:W-:Y:S05]  /*7300*/  BRA `(.L_x_44) ;  /* 0xffffffb400607947 */ /* 0x000fea000383ffff */
.L_x_52:
[----:B-1----:R1:W2:Y:S02]  /*7310*/  SYNCS.PHASECHK.TRANS64.TRYWAIT P1, [R0+URZ+0x70], R5 ;  /* 0x00007005000075a7 */ /* 0x0022a400080211ff */
[----:B--2---:R-:W-:Y:S05]  /*7320*/  @!P1 NANOSLEEP.SYNCS 0x989680 ;  /* 0x009896800000995d */ /* 0x004fea0003900000 */
[----:B------:R-:W2:Y:S02]  /*7330*/  @!P1 SYNCS.PHASECHK.TRANS64 P1, [R0+URZ+0x70], R5 ;  /* 0x00007005000095a7 */ /* 0x000ea400080210ff */
[----:B--2---:R-:W-:Y:S05]  /*7340*/  @!P1 BRA `(.L_x_52) ;  /* 0xfffffffc00f09947 */ /* 0x004fea000383ffff */
[----:B------:R-:W-:Y:S05]  /*7350*/  BRA `(.L_x_127) ;  /* 0xffffffb800d07947 */ /* 0x000fea000383ffff */
.L_x_53:
[----:B------:R-:W-:-:S07]  /*7360*/  MOV R3, UR7 ;  /* 0x0000000700037c02 */ /* 0x000fce0008000f00 */
.L_x_128:
[----:B-1----:R1:W2:Y:S02]  /*7370*/  SYNCS.PHASECHK.TRANS64.TRYWAIT P0, [R3+URZ+0xb0], R0 ;  /* 0x0000b000030075a7 */ /* 0x0022a400080011ff */
[----:B--2---:R-:W-:Y:S05]  /*7380*/  @!P0 NANOSLEEP.SYNCS 0x989680 ;  /* 0x009896800000895d */ /* 0x004fea0003900000 */
[----:B------:R-:W2:Y:S02]  /*7390*/  @!P0 SYNCS.PHASECHK.TRANS64 P0, [R3+URZ+0xb0], R0 ;  /* 0x0000b000030085a7 */ /* 0x000ea400080010ff */
[----:B--2---:R-:W-:Y:S05]  /*73a0*/  @!P0 BRA `(.L_x_128) ;  /* 0xfffffffc00f08947 */ /* 0x004fea000383ffff */
[----:B------:R-:W-:Y:S05]  /*73b0*/  BRA `(.L_x_129) ;  /* 0xffffffbc00207947 */ /* 0x000fea000383ffff */
.L_x_56:
[----:B------:R-:W-:Y:S07]  /*73c0*/  MOV R0, UR6 ;  /* 0x0000000600007c02 */ /* 0x000fee0008000f00 */
.L_x_130:
[----:B-1----:R1:W2:Y:S02]  /*73d0*/  SYNCS.PHASECHK.TRANS64.TRYWAIT P0, [R0+URZ], R3 ;  /* 0x00000003000075a7 */ /* 0x0022a400080011ff */
[----:B--2---:R-:W-:Y:S05]  /*73e0*/  @!P0 NANOSLEEP.SYNCS 0x989680 ;  /* 0x009896800000895d */ /* 0x004fea0003900000 */
[----:B------:R-:W2:Y:S02]  /*73f0*/  @!P0 SYNCS.PHASECHK.TRANS64 P0, [R0+URZ], R3 ;  /* 0x00000003000085a7 */ /* 0x000ea400080010ff */
[----:B--2---:R-:W-:Y:S05]  /*7400*/  @!P0 BRA `(.L_x_130) ;  /* 0xfffffffc00f08947 */ /* 0x004fea000383ffff */
[----:B------:R-:W-:Y:S05]  /*7410*/  BRA `(.L_x_55) ;  /* 0xffffffbc003c7947 */ /* 0x000fea000383ffff */
.L_x_59:
[----:B------:R-:W-:-:S07]  /*7420*/  MOV R0, UR6 ;  /* 0x0000000600007c02 */ /* 0x000fce0008000f00 */
.L_x_131:
[----:B--2---:R2:W4:Y:S02]  /*7430*/  SYNCS.PHASECHK.TRANS64.TRYWAIT P0, [R0+URZ], R3 ;  /* 0x00000003000075a7 */ /* 0x00452400080011ff */
[----:B----4-:R-:W-:Y:S05]  /*7440*/  @!P0 NANOSLEEP.SYNCS 0x989680 ;  /* 0x009896800000895d */ /* 0x010fea0003900000 */
[----:B------:R-:W4:Y:S02]  /*7450*/  @!P0 SYNCS.PHASECHK.TRANS64 P0, [R0+URZ], R3 ;  /* 0x00000003000085a7 */ /* 0x000f2400080010ff */
[----:B----4-:R-:W-:Y:S05]  /*7460*/  @!P0 BRA `(.L_x_131) ;  /* 0xfffffffc00f08947 */ /* 0x010fea000383ffff */
[----:B------:R-:W-:Y:S05]  /*7470*/  BRA `(.L_x_132) ;  /* 0xffffffc000187947 */ /* 0x000fea000383ffff */
.L_x_60:
[----:B------:R-:W-:-:S07]  /*7480*/  MOV R0, UR6 ;  /* 0x0000000600007c02 */ /* 0x000fce0008000f00 */
.L_x_133:
[----:B-1----:R1:W2:Y:S02]  /*7490*/  SYNCS.PHASECHK.TRANS64.TRYWAIT P0, [R0+URZ], R3 ;  /* 0x00000003000075a7 */ /* 0x0022a400080011ff */
[----:B--2---:R-:W-:Y:S05]  /*74a0*/  @!P0 NANOSLEEP.SYNCS 0x989680 ;  /* 0x009896800000895d */ /* 0x004fea0003900000 */
[----:B------:R-:W2:Y:S02]  /*74b0*/  @!P0 SYNCS.PHASECHK.TRANS64 P0, [R0+URZ], R3 ;  /* 0x00000003000085a7 */ /* 0x000ea400080010ff */
[----:B--2---:R-:W-:Y:S05]  /*74c0*/  @!P0 BRA `(.L_x_133) ;  /* 0xfffffffc00f08947 */ /* 0x004fea000383ffff */
[----:B------:R-:W-:Y:S05]  /*74d0*/  BRA `(.L_x_134) ;  /* 0xffffffc000247947 */ /* 0x000fea000383ffff */
.L_x_61:
[----:B------:R-:W-:-:S07]  /*74e0*/  MOV R0, UR6 ;  /* 0x0000000600007c02 */ /* 0x000fce0008000f00 */
.L_x_135:
[----:B-1----:R1:W2:Y:S02]  /*74f0*/  SYNCS.PHASECHK.TRANS64.TRYWAIT P0, [R0+URZ], R3 ;  /* 0x00000003000075a7 */ /* 0x0022a400080011ff */
[----:B--2---:R-:W-:Y:S05]  /*7500*/  @!P0 NANOSLEEP.SYNCS 0x989680 ;  /* 0x009896800000895d */ /* 0x004fea0003900000 */
[----:B------:R-:W2:Y:S02]  /*7510*/  @!P0 SYNCS.PHASECHK.TRANS64 P0, [R0+URZ], R3 ;  /* 0x00000003000085a7 */ /* 0x000ea400080010ff */
[----:B--2---:R-:W-:Y:S05]  /*7520*/  @!P0 BRA `(.L_x_135) ;  /* 0xfffffffc00f08947 */ /* 0x004fea000383ffff */
[----:B------:R-:W-:Y:S05]  /*7530*/  BRA `(.L_x_136) ;  /* 0xffffffc000307947 */ /* 0x000fea000383ffff */
.L_x_62:
[----:B------:R-:W-:-:S07]  /*7540*/  MOV R0, UR7 ;  /* 0x0000000700007c02 */ /* 0x000fce0008000f00 */
.L_x_137:
[----:B-1----:R1:W2:Y:S02]  /*7550*/  SYNCS.PHASECHK.TRANS64.TRYWAIT P0, [R0+URZ], R3 ;  /* 0x00000003000075a7 */ /* 0x0022a400080011ff */
[----:B--2---:R-:W-:Y:S05]  /*7560*/  @!P0 NANOSLEEP.SYNCS 0x989680 ;  /* 0x009896800000895d */ /* 0x004fea0003900000 */
[----:B------:R-:W2:Y:S02]  /*7570*/  @!P0 SYNCS.PHASECHK.TRANS64 P0, [R0+URZ], R3 ;  /* 0x00000003000085a7 */ /* 0x000ea400080010ff */
[----:B--2---:R-:W-:Y:S05]  /*7580*/  @!P0 BRA `(.L_x_137) ;  /* 0xfffffffc00f08947 */ /* 0x004fea000383ffff */
[----:B------:R-:W-:Y:S05]  /*7590*/  BRA `(.L_x_138) ;  /* 0xffffffc0003c7947 */ /* 0x000fea000383ffff */
.L_x_67:
[----:B--2---:R2:W3:Y:S02]  /*75a0*/  SYNCS.PHASECHK.TRANS64.TRYWAIT P0, [R0+URZ+0x70], R3 ;  /* 0x00007003000075a7 */ /* 0x0044e400080011ff */
[----:B---3--:R-:W-:Y:S05]  /*75b0*/  @!P0 NANOSLEEP.SYNCS 0x989680 ;  /* 0x009896800000895d */ /* 0x008fea0003900000 */
[----:B------:R-:W3:Y:S02]  /*75c0*/  @!P0 SYNCS.PHASECHK.TRANS64 P0, [R0+URZ+0x70], R3 ;  /* 0x00007003000085a7 */ /* 0x000ee400080010ff */
[----:B---3--:R-:W-:Y:S05]  /*75d0*/  @!P0 BRA `(.L_x_67) ;  /* 0xfffffffc00f08947 */ /* 0x008fea000383ffff */
[----:B------:R-:W-:Y:S05]  /*75e0*/  BRA `(.L_x_139) ;  /* 0xffffffc400387947 */ /* 0x000fea000383ffff */
.L_x_70:
[----:B------:R-:W-:Y:S07]  /*75f0*/  MOV R0, UR7 ;  /* 0x0000000700007c02 */ /* 0x000fee0008000f00 */
.L_x_140:
[----:B--2---:R2:W3:Y:S02]  /*7600*/  SYNCS.PHASECHK.TRANS64.TRYWAIT P0, [R0+URZ+0x68], R3 ;  /* 0x00006803000075a7 */ /* 0x0044e400080011ff */
[----:B---3--:R-:W-:Y:S05]  /*7610*/  @!P0 NANOSLEEP.SYNCS 0x989680 ;  /* 0x009896800000895d */ /* 0x008fea0003900000 */
[----:B------:R-:W3:Y:S02]  /*7620*/  @!P0 SYNCS.PHASECHK.TRANS64 P0, [R0+URZ+0x68], R3 ;  /* 0x00006803000085a7 */ /* 0x000ee400080010ff */
[----:B---3--:R-:W-:Y:S05]  /*7630*/  @!P0 BRA `(.L_x_140) ;  /* 0xfffffffc00f08947 */ /* 0x008fea000383ffff */
[----:B------:R-:W-:Y:S05]  /*7640*/  BRA `(.L_x_69) ;  /* 0xffffffc800187947 */ /* 0x000fea000383ffff */
.L_x_73:
[----:B------:R-:W-:Y:S07]  /*7650*/  MOV R0, UR15 ;  /* 0x0000000f00007c02 */ /* 0x000fee0008000f00 */
.L_x_141:
[----:B-1----:R1:W2:Y:S02]  /*7660*/  SYNCS.PHASECHK.TRANS64.TRYWAIT P0, [R0+URZ+0x48], R3 ;  /* 0x00004803000075a7 */ /* 0x0022a400080011ff */
[----:B--2---:R-:W-:Y:S05]  /*7670*/  @!P0 NANOSLEEP.SYNCS 0x989680 ;  /* 0x009896800000895d */ /* 0x004fea0003900000 */
[----:B------:R-:W2:Y:S02]  /*7680*/  @!P0 SYNCS.PHASECHK.TRANS64 P0, [R0+URZ+0x48], R3 ;  /* 0x00004803000085a7 */ /* 0x000ea400080010ff */
[----:B--2---:R-:W-:Y:S05]  /*7690*/  @!P0 BRA `(.L_x_141) ;  /* 0xfffffffc00f08947 */ /* 0x004fea000383ffff */
[----:B------:R-:W-:Y:S05]  /*76a0*/  BRA `(.L_x_142) ;  /* 0xffffffc800907947 */ /* 0x000fea000383ffff */
.L_x_74:
[----:B------:R-:W-:Y:S07]  /*76b0*/  MOV R3, UR13 ;  /* 0x0000000d00037c02 */ /* 0x000fee0008000f00 */
.L_x_143:
[----:B-1----:R1:W2:Y:S02]  /*76c0*/  SYNCS.PHASECHK.TRANS64.TRYWAIT P0, [R3+URZ+0x48], R12 ;  /* 0x0000480c030075a7 */ /* 0x0022a400080011ff */
[----:B--2---:R-:W-:Y:S05]  /*76d0*/  @!P0 NANOSLEEP.SYNCS 0x989680 ;  /* 0x009896800000895d */ /* 0x004fea0003900000 */
[----:B------:R-:W2:Y:S02]  /*76e0*/  @!P0 SYNCS.PHASECHK.TRANS64 P0, [R3+URZ+0x48], R12 ;  /* 0x0000480c030085a7 */ /* 0x000ea400080010ff */
[----:B--2---:R-:W-:Y:S05]  /*76f0*/  @!P0 BRA `(.L_x_143) ;  /* 0xfffffffc00f08947 */ /* 0x004fea000383ffff */
[----:B------:R-:W-:Y:S05]  /*7700*/  BRA `(.L_x_144) ;  /* 0xffffffcc00307947 */ /* 0x000fea000383ffff */
.L_x_76:
[----:B------:R-:W-:-:S07]  /*7710*/  MOV R0, UR4 ;  /* 0x0000000400007c02 */ /* 0x000fce0008000f00 */
.L_x_145:
[----:B-1----:R1:W3:Y:S02]  /*7720*/  SYNCS.PHASECHK.TRANS64.TRYWAIT P0, [R0+URZ], R3 ;  /* 0x00000003000075a7 */ /* 0x0022e400080011ff */
[----:B---3--:R-:W-:Y:S05]  /*7730*/  @!P0 NANOSLEEP.SYNCS 0x989680 ;  /* 0x009896800000895d */ /* 0x008fea0003900000 */
[----:B------:R-:W3:Y:S02]  /*7740*/  @!P0 SYNCS.PHASECHK.TRANS64 P0, [R0+URZ], R3 ;  /* 0x00000003000085a7 */ /* 0x000ee400080010ff */
[----:B---3--:R-:W-:Y:S05]  /*7750*/  @!P0 BRA `(.L_x_145) ;  /* 0xfffffffc00f08947 */ /* 0x008fea000383ffff */
[----:B------:R-:W-:Y:S05]  /*7760*/  BRA `(.L_x_146) ;  /* 0xffffffcc00bc7947 */ /* 0x000fea000383ffff */
.L_x_77:
[----:B------:R-:W-:-:S07]  /*7770*/  MOV R0, UR4 ;  /* 0x0000000400007c02 */ /* 0x000fce0008000f00 */
.L_x_147:
[----:B-1----:R1:W3:Y:S02]  /*7780*/  SYNCS.PHASECHK.TRANS64.TRYWAIT P0, [R0+URZ], R3 ;  /* 0x00000003000075a7 */ /* 0x0022e400080011ff */
[----:B---3--:R-:W-:Y:S05]  /*7790*/  @!P0 NANOSLEEP.SYNCS 0x989680 ;  /* 0x009896800000895d */ /* 0x008fea0003900000 */
[----:B------:R-:W3:Y:S02]  /*77a0*/  @!P0 SYNCS.PHASECHK.TRANS64 P0, [R0+URZ], R3 ;  /* 0x00000003000085a7 */ /* 0x000ee400080010ff */
[----:B---3--:R-:W-:Y:S05]  /*77b0*/  @!P0 BRA `(.L_x_147) ;  /* 0xfffffffc00f08947 */ /* 0x008fea000383ffff */
[----:B------:R-:W-:Y:S05]  /*77c0*/  BRA `(.L_x_148) ;  /* 0xffffffcc00c87947 */ /* 0x000fea000383ffff */
.L_x_79:
[----:B--2---:R2:W4:Y:S02]  /*77d0*/  SYNCS.PHASECHK.TRANS64.TRYWAIT P0, [R0+URZ+0x70], R3 ;  /* 0x00007003000075a7 */ /* 0x00452400080011ff */
[----:B----4-:R-:W-:Y:S05]  /*77e0*/  @!P0 NANOSLEEP.SYNCS 0x989680 ;  /* 0x009896800000895d */ /* 0x010fea0003900000 */
[----:B------:R-:W4:Y:S02]  /*77f0*/  @!P0 SYNCS.PHASECHK.TRANS64 P0, [R0+URZ+0x70], R3 ;  /* 0x00007003000085a7 */ /* 0x000f2400080010ff */
[----:B----4-:R-:W-:Y:S05]  /*7800*/  @!P0 BRA `(.L_x_79) ;  /* 0xfffffffc00f08947 */ /* 0x010fea000383ffff */
[----:B------:R-:W-:Y:S05]  /*7810*/  BRA `(.L_x_149) ;  /* 0xffffffd000bc7947 */ /* 0x000fea000383ffff */
.L_x_89:
[----:B-1----:R1:W3:Y:S02]  /*7820*/  SYNCS.PHASECHK.TRANS64.TRYWAIT P1, [R0+URZ+0x30], R5 ;  /* 0x00003005000075a7 */ /* 0x0022e400080211ff */
[----:B---3--:R-:W-:Y:S05]  /*7830*/  @!P1 NANOSLEEP.SYNCS 0x989680 ;  /* 0x009896800000995d */ /* 0x008fea0003900000 */
[----:B------:R-:W3:Y:S02]  /*7840*/  @!P1 SYNCS.PHASECHK.TRANS64 P1, [R0+URZ+0x30], R5 ;  /* 0x00003005000095a7 */ /* 0x000ee400080210ff */
[----:B---3--:R-:W-:Y:S05]  /*7850*/  @!P1 BRA `(.L_x_89) ;  /* 0xfffffffc00f09947 */ /* 0x008fea000383ffff */
[----:B------:R-:W-:Y:S05]  /*7860*/  BRA `(.L_x_88) ;  /* 0xffffffdc00cc7947 */ /* 0x000fea000383ffff */
.L_x_91:
[----:B---3--:R3:W4:Y:S02]  /*7870*/  SYNCS.PHASECHK.TRANS64.TRYWAIT P0, [R84+URZ+0x90], R7 ;  /* 0x00009007540075a7 */ /* 0x00872400080011ff */
[----:B----4-:R-:W-:Y:S05]  /*7880*/  @!P0 NANOSLEEP.SYNCS 0x989680 ;  /* 0x009896800000895d */ /* 0x010fea0003900000 */
[----:B------:R-:W4:Y:S02]  /*7890*/  @!P0 SYNCS.PHASECHK.TRANS64 P0, [R84+URZ+0x90], R7 ;  /* 0x00009007540085a7 */ /* 0x000f2400080010ff */
[----:B----4-:R-:W-:Y:S05]  /*78a0*/  @!P0 BRA `(.L_x_91) ;  /* 0xfffffffc00f08947 */ /* 0x010fea000383ffff */
[----:B------:R-:W-:Y:S05]  /*78b0*/  BRA `(.L_x_90) ;  /* 0xffffffe000447947 */ /* 0x000fea000383ffff */
.L_x_102:
[----:B-1----:R1:W2:Y:S02]  /*78c0*/  SYNCS.PHASECHK.TRANS64.TRYWAIT P0, [R2+URZ+0x30], R5 ;  /* 0x00003005020075a7 */ /* 0x0022a400080011ff */
[----:B--2---:R-:W-:Y:S05]  /*78d0*/  @!P0 NANOSLEEP.SYNCS 0x989680 ;  /* 0x009896800000895d */ /* 0x004fea0003900000 */
[----:B------:R-:W2:Y:S02]  /*78e0*/  @!P0 SYNCS.PHASECHK.TRANS64 P0, [R2+URZ+0x30], R5 ;  /* 0x00003005020085a7 */ /* 0x000ea400080010ff */
[----:B--2---:R-:W-:Y:S05]  /*78f0*/  @!P0 BRA `(.L_x_102) ;  /* 0xfffffffc00f08947 */ /* 0x004fea000383ffff */
[----:B------:R-:W-:Y:S05]  /*7900*/  BRA `(.L_x_101) ;  /* 0xffffffe8008c7947 */ /* 0x000fea000383ffff */
        .weak           $__internal_0_$__cuda_sm10x_tcgen05_guardrail_trap_col_being_dealloced_not_returned_by_alloc
        .type           $__internal_0_$__cuda_sm10x_tcgen05_guardrail_trap_col_being_dealloced_not_returned_by_alloc,@function
        .size           $__internal_0_$__cuda_sm10x_tcgen05_guardrail_trap_col_being_dealloced_not_returned_by_alloc,($__internal_1_$__cuda_sm10x_tcgen05_guardrail_trap_phase_invalid_during_alloc - $__internal_0_$__cuda_sm10x_tcgen05_guardrail_trap_col_being_dealloced_not_returned_by_alloc)
$__internal_0_$__cuda_sm10x_tcgen05_guardrail_trap_col_being_dealloced_not_returned_by_alloc:
[----:B------:R-:W-:Y:S05]  /*7910*/  BPT.TRAP 0x1 ;  /* 0x000000040000795c */ /* 0x000fea0000300000 */
[----:B------:R-:W-:-:S04]  /*7920*/  HFMA2 R3, -RZ, RZ, 0, 0 ;  /* 0x00000000ff037431 */ /* 0x000fc800000001ff */
[----:B------:R-:W-:Y:S05]  /*7930*/  RET.REL.NODEC R2 `(_ZN7cutlass13device_kernelINS_4gemm6kernel13GemmUniversalIN4cute5tupleIJiiiiEEENS1_10collective13CollectiveMmaINS1_35MainloopSm100TmaUmmaWarpSpecializedILi3ELi2ELi4ENS5_IJNS4_1CILi1EEESB_SB_EEEEENS5_IJNSA_ILi64EEESE_NSA_ILi32EEEEEENS_10tfloat32_tENS5_IJlSB_lEEESH_SI_NS4_8TiledMMAINS4_8MMA_AtomIJNS4_17SM100_MMA_TF32_SSISH_SH_fLi64ELi64ELNS4_4UMMA5MajorE0ELSN_0ELNSM_7ScaleInE0ELSO_0EEEEEENS4_6LayoutISC_NS5_IJNSA_ILi0EEESS_SS_EEEEENS5_IJNS4_10UnderscoreESV_SV_EEEEENS4_13SM90_TMA_LOADENS4_14ComposedLayoutINS4_7SwizzleILi3ELi4ELi3EEENS4_18smem_ptr_flag_bitsILi32EEENSR_INS5_IJNSA_ILi8EEESF_EEENS5_IJSF_SB_EEEEEEEvNS4_8identityESY_S18_vS19_EENS_8epilogue10collective18CollectiveEpilogueINS1B_23Sm100TmaWarpSpecializedILi3ELi2ELi16ELb1ELb0EEEJSG_NS5_IJNSR_ISE_SB_EENSR_ISF_SB_EEEEESH_SI_SH_SI_NS1B_6fusion15FusionCallbacksIS1F_NS1J_17LinearCombinationISH_fSH_fLNS_15FloatRoundStyleE2EEESG_S1I_JEEENS4_5SM1004TMEM4LOAD26SM100_TMEM_LOAD_16dp128b8xESY_S18_NS4_17SM75_U32x4_LDSM_NENS4_14SM90_TMA_STOREES18_NS4_17SM90_U32x4_STSM_NENS4_39AutoVectorizingCopyWithAssumedAlignmentILi128EEEEEEvvEEEEvNT_6ParamsE) ;  /* 0xffffff8402b07950 */ /* 0x000fea0003c3ffff */
        .weak           $__internal_1_$__cuda_sm10x_tcgen05_guardrail_trap_phase_invalid_during_alloc
        .type           $__internal_1_$__cuda_sm10x_tcgen05_guardrail_trap_phase_invalid_during_alloc,@function
        .size           $__internal_1_$__cuda_sm10x_tcgen05_guardrail_trap_phase_invalid_during_alloc,($__internal_2_$__cuda_sm10x_tcgen05_guardrail_trap_unallocated_columns_being_dealloced - $__internal_1_$__cuda_sm10x_tcgen05_guardrail_trap_phase_invalid_during_alloc)
$__internal_1_$__cuda_sm10x_tcgen05_guardrail_trap_phase_invalid_during_alloc:
[----:B------:R-:W-:Y:S05]  /*7940*/  BPT.TRAP 0x1 ;  /* 0x000000040000795c */ /* 0x000fea0000300000 */
[----:B------:R-:W-:-:S04]  /*7950*/  MOV R3, 0x0 ;  /* 0x0000000000037802 */ /* 0x000fc80000000f00 */
[----:B------:R-:W-:Y:S05]  /*7960*/  RET.REL.NODEC R2 `(_ZN7cutlass13device_kernelINS_4gemm6kernel13GemmUniversalIN4cute5tupleIJiiiiEEENS1_10collective13CollectiveMmaINS1_35MainloopSm100TmaUmmaWarpSpecializedILi3ELi2ELi4ENS5_IJNS4_1CILi1EEESB_SB_EEEEENS5_IJNSA_ILi64EEESE_NSA_ILi32EEEEEENS_10tfloat32_tENS5_IJlSB_lEEESH_SI_NS4_8TiledMMAINS4_8MMA_AtomIJNS4_17SM100_MMA_TF32_SSISH_SH_fLi64ELi64ELNS4_4UMMA5MajorE0ELSN_0ELNSM_7ScaleInE0ELSO_0EEEEEENS4_6LayoutISC_NS5_IJNSA_ILi0EEESS_SS_EEEEENS5_IJNS4_10UnderscoreESV_SV_EEEEENS4_13SM90_TMA_LOADENS4_14ComposedLayoutINS4_7SwizzleILi3ELi4ELi3EEENS4_18smem_ptr_flag_bitsILi32EEENSR_INS5_IJNSA_ILi8EEESF_EEENS5_IJSF_SB_EEEEEEEvNS4_8identityESY_S18_vS19_EENS_8epilogue10collective18CollectiveEpilogueINS1B_23Sm100TmaWarpSpecializedILi3ELi2ELi16ELb1ELb0EEEJSG_NS5_IJNSR_ISE_SB_EENSR_ISF_SB_EEEEESH_SI_SH_SI_NS1B_6fusion15FusionCallbacksIS1F_NS1J_17LinearCombinationISH_fSH_fLNS_15FloatRoundStyleE2EEESG_S1I_JEEENS4_5SM1004TMEM4LOAD26SM100_TMEM_LOAD_16dp128b8xESY_S18_NS4_17SM75_U32x4_LDSM_NENS4_14SM90_TMA_STOREES18_NS4_17SM90_U32x4_STSM_NENS4_39AutoVectorizingCopyWithAssumedAlignmentILi128EEEEEEvvEEEEvNT_6ParamsE) ;  /* 0xffffff8402a47950 */ /* 0x000fea0003c3ffff */
        .weak           $__internal_2_$__cuda_sm10x_tcgen05_guardrail_trap_unallocated_columns_being_dealloced
        .type           $__internal_2_$__cuda_sm10x_tcgen05_guardrail_trap_unallocated_columns_being_dealloced,@function
        .size           $__internal_2_$__cuda_sm10x_tcgen05_guardrail_trap_unallocated_columns_being_dealloced,(.L_x_151 - $__internal_2_$__cuda_sm10x_tcgen05_guardrail_trap_unallocated_columns_being_dealloced)
$__internal_2_$__cuda_sm10x_tcgen05_guardrail_trap_unallocated_columns_being_dealloced:
[----:B------:R-:W-:Y:S05]  /*7970*/  BPT.TRAP 0x1 ;  /* 0x000000040000795c */ /* 0x000fea0000300000 */
[----:B------:R-:W-:-:S04]  /*7980*/  HFMA2 R3, -RZ, RZ, 0, 0 ;  /* 0x00000000ff037431 */ /* 0x000fc800000001ff */
[----:B------:R-:W-:Y:S05]  /*7990*/  RET.REL.NODEC R2 `(_ZN7cutlass13device_kernelINS_4gemm6kernel13GemmUniversalIN4cute5tupleIJiiiiEEENS1_10collective13CollectiveMmaINS1_35MainloopSm100TmaUmmaWarpSpecializedILi3ELi2ELi4ENS5_IJNS4_1CILi1EEESB_SB_EEEEENS5_IJNSA_ILi64EEESE_NSA_ILi32EEEEEENS_10tfloat32_tENS5_IJlSB_lEEESH_SI_NS4_8TiledMMAINS4_8MMA_AtomIJNS4_17SM100_MMA_TF32_SSISH_SH_fLi64ELi64ELNS4_4UMMA5MajorE0ELSN_0ELNSM_7ScaleInE0ELSO_0EEEEEENS4_6LayoutISC_NS5_IJNSA_ILi0EEESS_SS_EEEEENS5_IJNS4_10UnderscoreESV_SV_EEEEENS4_13SM90_TMA_LOADENS4_14ComposedLayoutINS4_7SwizzleILi3ELi4ELi3EEENS4_18smem_ptr_flag_bitsILi32EEENSR_INS5_IJNSA_ILi8EEESF_EEENS5_IJSF_SB_EEEEEEEvNS4_8identityESY_S18_vS19_EENS_8epilogue10collective18CollectiveEpilogueINS1B_23Sm100TmaWarpSpecializedILi3ELi2ELi16ELb1ELb0EEEJSG_NS5_IJNSR_ISE_SB_EENSR_ISF_SB_EEEEESH_SI_SH_SI_NS1B_6fusion15FusionCallbacksIS1F_NS1J_17LinearCombinationISH_fSH_fLNS_15FloatRoundStyleE2EEESG_S1I_JEEENS4_5SM1004TMEM4LOAD26SM100_TMEM_LOAD_16dp128b8xESY_S18_NS4_17SM75_U32x4_LDSM_NENS4_14SM90_TMA_STOREES18_NS4_17SM90_U32x4_STSM_NENS4_39AutoVectorizingCopyWithAssumedAlignmentILi128EEEEEEvvEEEEvNT_6ParamsE) ;  /* 0xffffff8402987950 */ /* 0x000fea0003c3ffff */
.L_x_150:
[----:B------:R-:W-:-:S00]  /*79a0*/  BRA `(.L_x_150) ;  /* 0xfffffffc00fc7947 */ /* 0x000fc0000383ffff */
[----:B------:R-:W-:-:S00]  /*79b0*/  NOP ;  /* 0x0000000000007918 */ /* 0x000fc00000000000 */
        /* <DEDUP_REMOVED lines=12> */
.L_x_151:


//--------------------- .nv.global.init           --------------------------
	.section	.nv.global.init,"aw",@progbits
.nv.global.init:
	.type		$str$27,@object
	.size		$str$27,($str$28 - $str$27)
$str$27:
        /*0000*/ 	.byte	0x28, 0x61, 0x64, 0x64, 0x72, 0x65, 0x73, 0x73, 0x20, 0x26, 0x20, 0x6d, 0x61, 0x73, 0x6b, 0x29
        /*0010*/ 	.byte	0x20, 0x3d, 0x3d, 0x20, 0x30, 0x00
	.type		$str$28,@object
	.size		$str$28,($str$26 - $str$28)
$str$28:
        /*0016*/ 	.byte	0x2f, 0x74, 0x6d, 0x70, 0x2f, 0x63, 0x75, 0x74, 0x6c, 0x61, 0x73, 0x73, 0x5f, 0x73, 0x77, 0x65
        /*0026*/ 	.byte	0x65, 0x70, 0x5f, 0x73, 0x72, 0x63, 0x2f, 0x69, 0x6e, 0x63, 0x6c, 0x75, 0x64, 0x65, 0x2f, 0x63
        /*0036*/ 	.byte	0x75, 0x74, 0x65, 0x2f, 0x70, 0x6f, 0x69, 0x6e, 0x74, 0x65, 0x72, 0x5f, 0x66, 0x6c, 0x61, 0x67
        /*0046*/ 	.byte	0x67, 0x65, 0x64, 0x2e, 0x68, 0x70, 0x70, 0x00
	.type		$str$26,@object
	.size		$str$26,($str$25 - $str$26)
$str$26:
        /*004e*/ 	.byte	0x2f, 0x74, 0x6d, 0x70, 0x2f, 0x63, 0x75, 0x74, 0x6c, 0x61, 0x73, 0x73, 0x5f, 0x73, 0x77, 0x65
        /*005e*/ 	.byte	0x65, 0x70, 0x5f, 0x73, 0x72, 0x63, 0x2f, 0x69, 0x6e, 0x63, 0x6c, 0x75, 0x64, 0x65, 0x2f, 0x63
        /*006e*/ 	.byte	0x75, 0x74, 0x65, 0x2f, 0x61, 0x74, 0x6f, 0x6d, 0x2f, 0x63, 0x6f, 0x70, 0x79, 0x5f, 0x74, 0x72
        /*007e*/ 	.byte	0x61, 0x69, 0x74, 0x73, 0x5f, 0x73, 0x6d, 0x31, 0x30, 0x30, 0x2e, 0x68, 0x70, 0x70, 0x00
	.type		$str$25,@object
	.size		$str$25,(__unnamed_1 - $str$25)
$str$25:
        /*008d*/ 	.byte	0x28, 0x28, 0x75, 0x69, 0x6e, 0x74, 0x33, 0x32, 0x5f, 0x74, 0x28, 0x74, 0x68, 0x72, 0x65, 0x61
        /*009d*/ 	.byte	0x64, 0x49, 0x64, 0x78, 0x2e, 0x78, 0x29, 0x20, 0x2f, 0x20, 0x33, 0x32, 0x29, 0x20, 0x25, 0x20
        /*00ad*/ 	.byte	0x34, 0x29, 0x20, 0x3d, 0x3d, 0x20, 0x28, 0x28, 0x28, 0x74, 0x6d, 0x65, 0x6d, 0x5f, 0x61, 0x64
        /*00bd*/ 	.byte	0x64, 0x72, 0x20, 0x3e, 0x3e, 0x20, 0x31, 0x36, 0x29, 0x20, 0x2f, 0x20, 0x33, 0x32, 0x29, 0x20
        /*00cd*/ 	.byte	0x25, 0x20, 0x34, 0x29, 0x00
	.type		__unnamed_1,@object
	.size		__unnamed_1,(__unnamed_2 - __unnamed_1)
__unnamed_1:
        /*00d2*/ 	.byte	0x61, 0x75, 0x74, 0x6f, 0x20, 0x63, 0x75, 0x74, 0x65, 0x3a, 0x3a, 0x61, 0x73, 0x5f, 0x70, 0x6f
        /* <DEDUP_REMOVED lines=24> */
        /*0262*/ 	.byte	0x30, 0x34, 0x38, 0x3e, 0x3e, 0x3e, 0x3e, 0x5d, 0x00
	.type		__unnamed_2,@object
	.size		__unnamed_2,(.L_2 - __unnamed_2)
__unnamed_2:
        /* <DEDUP_REMOVED lines=45> */
        /*053b*/ 	.byte	0x3e, 0x3e, 0x3e, 0x5d, 0x00
.L_2:


//--------------------- .nv.shared._ZN7cutlass13device_kernelINS_4gemm6kernel13GemmUniversalIN4cute5tupleIJiiiiEEENS1_10collective13CollectiveMmaINS1_35MainloopSm100TmaUmmaWarpSpecializedILi3ELi2ELi4ENS5_IJNS4_1CILi1EEESB_SB_EEEEENS5_IJNSA_ILi64EEESE_NSA_ILi32EEEEEENS_10tfloat32_tENS5_IJlSB_lEEESH_SI_NS4_8TiledMMAINS4_8MMA_AtomIJNS4_17SM100_MMA_TF32_SSISH_SH_fLi64ELi64ELNS4_4UMMA5MajorE0ELSN_0ELNSM_7ScaleInE0ELSO_0EEEEEENS4_6LayoutISC_NS5_IJNSA_ILi0EEESS_SS_EEEEENS5_IJNS4_10UnderscoreESV_SV_EEEEENS4_13SM90_TMA_LOADENS4_14ComposedLayoutINS4_7SwizzleILi3ELi4ELi3EEENS4_18smem_ptr_flag_bitsILi32EEENSR_INS5_IJNSA_ILi8EEESF_EEENS5_IJSF_SB_EEEEEEEvNS4_8identityESY_S18_vS19_EENS_8epilogue10collective18CollectiveEpilogueINS1B_23Sm100TmaWarpSpecializedILi3ELi2ELi16ELb1ELb0EEEJSG_NS5_IJNSR_ISE_SB_EENSR_ISF_SB_EEEEESH_SI_SH_SI_NS1B_6fusion15FusionCallbacksIS1F_NS1J_17LinearCombinationISH_fSH_fLNS_15FloatRoundStyleE2EEESG_S1I_JEEENS4_5SM1004TMEM4LOAD26SM100_TMEM_LOAD_16dp128b8xESY_S18_NS4_17SM75_U32x4_LDSM_NENS4_14SM90_TMA_STOREES18_NS4_17SM90_U32x4_STSM_NENS4_39AutoVectorizingCopyWithAssumedAlignmentILi128EEEEEEvvEEEEvNT_6ParamsE --------------------------
	.section	.nv.shared._ZN7cutlass13device_kernelINS_4gemm6kernel13GemmUniversalIN4cute5tupleIJiiiiEEENS1_10collective13CollectiveMmaINS1_35MainloopSm100TmaUmmaWarpSpecializedILi3ELi2ELi4ENS5_IJNS4_1CILi1EEESB_SB_EEEEENS5_IJNSA_ILi64EEESE_NSA_ILi32EEEEEENS_10tfloat32_tENS5_IJlSB_lEEESH_SI_NS4_8TiledMMAINS4_8MMA_AtomIJNS4_17SM100_MMA_TF32_SSISH_SH_fLi64ELi64ELNS4_4UMMA5MajorE0ELSN_0ELNSM_7ScaleInE0ELSO_0EEEEEENS4_6LayoutISC_NS5_IJNSA_ILi0EEESS_SS_EEEEENS5_IJNS4_10UnderscoreESV_SV_EEEEENS4_13SM90_TMA_LOADENS4_14ComposedLayoutINS4_7SwizzleILi3ELi4ELi3EEENS4_18smem_ptr_flag_bitsILi32EEENSR_INS5_IJNSA_ILi8EEESF_EEENS5_IJSF_SB_EEEEEEEvNS4_8identityESY_S18_vS19_EENS_8epilogue10collective18CollectiveEpilogueINS1B_23Sm100TmaWarpSpecializedILi3ELi2ELi16ELb1ELb0EEEJSG_NS5_IJNSR_ISE_SB_EENSR_ISF_SB_EEEEESH_SI_SH_SI_NS1B_6fusion15FusionCallbacksIS1F_NS1J_17LinearCombinationISH_fSH_fLNS_15FloatRoundStyleE2EEESG_S1I_JEEENS4_5SM1004TMEM4LOAD26SM100_TMEM_LOAD_16dp128b8xESY_S18_NS4_17SM75_U32x4_LDSM_NENS4_14SM90_TMA_STOREES18_NS4_17SM90_U32x4_STSM_NENS4_39AutoVectorizingCopyWithAssumedAlignmentILi128EEEEEEvvEEEEvNT_6ParamsE,"aw",@nobits
	.sectionflags	@""
	.align	16
	.zero		1024


//--------------------- .nv.shared.reserved.0     --------------------------
	.section	.nv.shared.reserved.0,"aw",@nobits
	.weak		__nv_reservedSMEM_offset_0_alias
	.size		__nv_reservedSMEM_offset_0_alias, 0, 64
	.other		__nv_reservedSMEM_offset_0_alias,@"STO_CUDA_RESERVED_SHARED STV_DEFAULT"
__nv_reservedSMEM_offset_0_alias:
	.zero		0
.nv.shared.reserved.0:
	.zero		64
	.weak		__nv_reservedSMEM_tcgen05_partition
	.type		__nv_reservedSMEM_tcgen05_partition,@object
	.size		__nv_reservedSMEM_tcgen05_partition,(.L_0 - __nv_reservedSMEM_tcgen05_partition)
__nv_reservedSMEM_tcgen05_partition:
	.zero		32
.L_0:


//--------------------- .nv.global                --------------------------
	.section	.nv.global,"aw",@nobits
.nv.global:
	.type		_ZN39_INTERNAL_45378fc1_4_k_cu_8063b177_91574cute1_E,@object
	.size		_ZN39_INTERNAL_45378fc1_4_k_cu_8063b177_91574cute1_E,(_ZN39_INTERNAL_45378fc1_4_k_cu_8063b177_91574cuda3std3__45__cpo6cbeginE - _ZN39_INTERNAL_45378fc1_4_k_cu_8063b177_91574cute1_E)
_ZN39_INTERNAL_45378fc1_4_k_cu_8063b177_91574cute1_E:
	.zero		1
	.type		_ZN39_INTERNAL_45378fc1_4_k_cu_8063b177_91574cuda3std3__45__cpo6cbeginE,@object
	.size		_ZN39_INTERNAL_45378fc1_4_k_cu_8063b177_91574cuda3std3__45__cpo6cbeginE,(_ZN39_INTERNAL_45378fc1_4_k_cu_8063b177_91574cuda3std3__48in_placeE - _ZN39_INTERNAL_45378fc1_4_k_cu_8063b177_91574cuda3std3__45__cpo6cbeginE)
_ZN39_INTERNAL_45378fc1_4_k_cu_8063b177_91574cuda3std3__45__cpo6cbeginE:
	.zero		1
	.type		_ZN39_INTERNAL_45378fc1_4_k_cu_8063b177_91574cuda3std3__48in_placeE,@object
	.size		_ZN39_INTERNAL_45378fc1_4_k_cu_8063b177_91574cuda3std3__48in_placeE,(_ZN39_INTERNAL_45378fc1_4_k_cu_8063b177_91574cuda3std6ranges3__45__cpo9iter_moveE - _ZN39_INTERNAL_45378fc1_4_k_cu_8063b177_91574cuda3std3__48in_placeE)
_ZN39_INTERNAL_45378fc1_4_k_cu_8063b177_91574cuda3std3__48in_placeE:
	.zero		1
	.type		_ZN39_INTERNAL_45378fc1_4_k_cu_8063b177_91574cuda3std6ranges3__45__cpo9iter_moveE,@object
	.size		_ZN39_INTERNAL_45378fc1_4_k_cu_8063b177_91574cuda3std6ranges3__45__cpo9iter_moveE,(_ZN39_INTERNAL_45378fc1_4_k_cu_8063b177_91574cuda3std3__45__cpo5beginE - _ZN39_INTERNAL_45378fc1_4_k_cu_8063b177_91574cuda3std6ranges3__45__cpo9iter_moveE)
_ZN39_INTERNAL_45378fc1_4_k_cu_8063b177_91574cuda3std6ranges3__45__cpo9iter_moveE:
	.zero		1
	.type		_ZN39_INTERNAL_45378fc1_4_k_cu_8063b177_91574cuda3std3__45__cpo5beginE,@object
	.size		_ZN39_INTERNAL_45378fc1_4_k_cu_8063b177_91574cuda3std3__45__cpo5beginE,(_ZN39_INTERNAL_45378fc1_4_k_cu_8063b177_91574cuda3std3__441_GLOBAL__N__45378fc1_4_k_cu_8063b177_91576ignoreE - _ZN39_INTERNAL_45378fc1_4_k_cu_8063b177_91574cuda3std3__45__cpo5beginE)
_ZN39_INTERNAL_45378fc1_4_k_cu_8063b177_91574cuda3std3__45__cpo5beginE:
	.zero		1
	.type		_ZN39_INTERNAL_45378fc1_4_k_cu_8063b177_91574cuda3std3__441_GLOBAL__N__45378fc1_4_k_cu_8063b177_91576ignoreE,@object
	.size		_ZN39_INTERNAL_45378fc1_4_k_cu_8063b177_91574cuda3std3__441_GLOBAL__N__45378fc1_4_k_cu_8063b177_91576ignoreE,(_ZN39_INTERNAL_45378fc1_4_k_cu_8063b177_91574cute7productE - _ZN39_INTERNAL_45378fc1_4_k_cu_8063b177_91574cuda3std3__441_GLOBAL__N__45378fc1_4_k_cu_8063b177_91576ignoreE)
_ZN39_INTERNAL_45378fc1_4_k_cu_8063b177_91574cuda3std3__441_GLOBAL__N__45378fc1_4_k_cu_8063b177_91576ignoreE:
	.zero		1
	.type		_ZN39_INTERNAL_45378fc1_4_k_cu_8063b177_91574cute7productE,@object
	.size		_ZN39_INTERNAL_45378fc1_4_k_cu_8063b177_91574cute7productE,(_ZN39_INTERNAL_45378fc1_4_k_cu_8063b177_91574cuda3std3__45__cpo3endE - _ZN39_INTERNAL_45378fc1_4_k_cu_8063b177_91574cute7productE)
_ZN39_INTERNAL_45378fc1_4_k_cu_8063b177_91574cute7productE:
	.zero		1
	.type		_ZN39_INTERNAL_45378fc1_4_k_cu_8063b177_91574cuda3std3__45__cpo3endE,@object
	.size		_ZN39_INTERNAL_45378fc1_4_k_cu_8063b177_91574cuda3std3__45__cpo3endE,(_ZN39_INTERNAL_45378fc1_4_k_cu_8063b177_91574cuda3std3__419piecewise_constructE - _ZN39_INTERNAL_45378fc1_4_k_cu_8063b177_91574cuda3std3__45__cpo3endE)
_ZN39_INTERNAL_45378fc1_4_k_cu_8063b177_91574cuda3std3__45__cpo3endE:
	.zero		1
	.type		_ZN39_INTERNAL_45378fc1_4_k_cu_8063b177_91574cuda3std3__419piecewise_constructE,@object
	.size		_ZN39_INTERNAL_45378fc1_4_k_cu_8063b177_91574cuda3std3__419piecewise_constructE,(_ZN39_INTERNAL_45378fc1_4_k_cu_8063b177_91574cuda3std3__45__cpo4cendE - _ZN39_INTERNAL_45378fc1_4_k_cu_8063b177_91574cuda3std3__419piecewise_constructE)
_ZN39_INTERNAL_45378fc1_4_k_cu_8063b177_91574cuda3std3__419piecewise_constructE:
	.zero		1
	.type		_ZN39_INTERNAL_45378fc1_4_k_cu_8063b177_91574cuda3std3__45__cpo4cendE,@object
	.size		_ZN39_INTERNAL_45378fc1_4_k_cu_8063b177_91574cuda3std3__45__cpo4cendE,(_ZN39_INTERNAL_45378fc1_4_k_cu_8063b177_91574cuda3std6ranges3__45__cpo4swapE - _ZN39_INTERNAL_45378fc1_4_k_cu_8063b177_91574cuda3std3__45__cpo4cendE)
_ZN39_INTERNAL_45378fc1_4_k_cu_8063b177_91574cuda3std3__45__cpo4cendE:
	.zero		1
	.type		_ZN39_INTERNAL_45378fc1_4_k_cu_8063b177_91574cuda3std6ranges3__45__cpo4swapE,@object
	.size		_ZN39_INTERNAL_45378fc1_4_k_cu_8063b177_91574cuda3std6ranges3__45__cpo4swapE,(.L_10 - _ZN39_INTERNAL_45378fc1_4_k_cu_8063b177_91574cuda3std6ranges3__45__cpo4swapE)
_ZN39_INTERNAL_45378fc1_4_k_cu_8063b177_91574cuda3std6ranges3__45__cpo4swapE:
	.zero		1
.L_10:


//--------------------- .nv.constant0._ZN7cutlass13device_kernelINS_4gemm6kernel13GemmUniversalIN4cute5tupleIJiiiiEEENS1_10collective13CollectiveMmaINS1_35MainloopSm100TmaUmmaWarpSpecializedILi3ELi2ELi4ENS5_IJNS4_1CILi1EEESB_SB_EEEEENS5_IJNSA_ILi64EEESE_NSA_ILi32EEEEEENS_10tfloat32_tENS5_IJlSB_lEEESH_SI_NS4_8TiledMMAINS4_8MMA_AtomIJNS4_17SM100_MMA_TF32_SSISH_SH_fLi64ELi64ELNS4_4UMMA5MajorE0ELSN_0ELNSM_7ScaleInE0ELSO_0EEEEEENS4_6LayoutISC_NS5_IJNSA_ILi0EEESS_SS_EEEEENS5_IJNS4_10UnderscoreESV_SV_EEEEENS4_13SM90_TMA_LOADENS4_14ComposedLayoutINS4_7SwizzleILi3ELi4ELi3EEENS4_18smem_ptr_flag_bitsILi32EEENSR_INS5_IJNSA_ILi8EEESF_EEENS5_IJSF_SB_EEEEEEEvNS4_8identityESY_S18_vS19_EENS_8epilogue10collective18CollectiveEpilogueINS1B_23Sm100TmaWarpSpecializedILi3ELi2ELi16ELb1ELb0EEEJSG_NS5_IJNSR_ISE_SB_EENSR_ISF_SB_EEEEESH_SI_SH_SI_NS1B_6fusion15FusionCallbacksIS1F_NS1J_17LinearCombinationISH_fSH_fLNS_15FloatRoundStyleE2EEESG_S1I_JEEENS4_5SM1004TMEM4LOAD26SM100_TMEM_LOAD_16dp128b8xESY_S18_NS4_17SM75_U32x4_LDSM_NENS4_14SM90_TMA_STOREES18_NS4_17SM90_U32x4_STSM_NENS4_39AutoVectorizingCopyWithAssumedAlignmentILi128EEEEEEvvEEEEvNT_6ParamsE --------------------------
	.section	.nv.constant0._ZN7cutlass13device_kernelINS_4gemm6kernel13GemmUniversalIN4cute5tupleIJiiiiEEENS1_10collective13CollectiveMmaINS1_35MainloopSm100TmaUmmaWarpSpecializedILi3ELi2ELi4ENS5_IJNS4_1CILi1EEESB_SB_EEEEENS5_IJNSA_ILi64EEESE_NSA_ILi32EEEEEENS_10tfloat32_tENS5_IJlSB_lEEESH_SI_NS4_8TiledMMAINS4_8MMA_AtomIJNS4_17SM100_MMA_TF32_SSISH_SH_fLi64ELi64ELNS4_4UMMA5MajorE0ELSN_0ELNSM_7ScaleInE0ELSO_0EEEEEENS4_6LayoutISC_NS5_IJNSA_ILi0EEESS_SS_EEEEENS5_IJNS4_10UnderscoreESV_SV_EEEEENS4_13SM90_TMA_LOADENS4_14ComposedLayoutINS4_7SwizzleILi3ELi4ELi3EEENS4_18smem_ptr_flag_bitsILi32EEENSR_INS5_IJNSA_ILi8EEESF_EEENS5_IJSF_SB_EEEEEEEvNS4_8identityESY_S18_vS19_EENS_8epilogue10collective18CollectiveEpilogueINS1B_23Sm100TmaWarpSpecializedILi3ELi2ELi16ELb1ELb0EEEJSG_NS5_IJNSR_ISE_SB_EENSR_ISF_SB_EEEEESH_SI_SH_SI_NS1B_6fusion15FusionCallbacksIS1F_NS1J_17LinearCombinationISH_fSH_fLNS_15FloatRoundStyleE2EEESG_S1I_JEEENS4_5SM1004TMEM4LOAD26SM100_TMEM_LOAD_16dp128b8xESY_S18_NS4_17SM75_U32x4_LDSM_NENS4_14SM90_TMA_STOREES18_NS4_17SM90_U32x4_STSM_NENS4_39AutoVectorizingCopyWithAssumedAlignmentILi128EEEEEEvvEEEEvNT_6ParamsE,"a",@progbits
	.sectionflags	@""
	.align	4
.nv.constant0._ZN7cutlass13device_kernelINS_4gemm6kernel13GemmUniversalIN4cute5tupleIJiiiiEEENS1_10collective13CollectiveMmaINS1_35MainloopSm100TmaUmmaWarpSpecializedILi3ELi2ELi4ENS5_IJNS4_1CILi1EEESB_SB_EEEEENS5_IJNSA_ILi64EEESE_NSA_ILi32EEEEEENS_10tfloat32_tENS5_IJlSB_lEEESH_SI_NS4_8TiledMMAINS4_8MMA_AtomIJNS4_17SM100_MMA_TF32_SSISH_SH_fLi64ELi64ELNS4_4UMMA5MajorE0ELSN_0ELNSM_7ScaleInE0ELSO_0EEEEEENS4_6LayoutISC_NS5_IJNSA_ILi0EEESS_SS_EEEEENS5_IJNS4_10UnderscoreESV_SV_EEEEENS4_13SM90_TMA_LOADENS4_14ComposedLayoutINS4_7SwizzleILi3ELi4ELi3EEENS4_18smem_ptr_flag_bitsILi32EEENSR_INS5_IJNSA_ILi8EEESF_EEENS5_IJSF_SB_EEEEEEEvNS4_8identityESY_S18_vS19_EENS_8epilogue10collective18CollectiveEpilogueINS1B_23Sm100TmaWarpSpecializedILi3ELi2ELi16ELb1ELb0EEEJSG_NS5_IJNSR_ISE_SB_EENSR_ISF_SB_EEEEESH_SI_SH_SI_NS1B_6fusion15FusionCallbacksIS1F_NS1J_17LinearCombinationISH_fSH_fLNS_15FloatRoundStyleE2EEESG_S1I_JEEENS4_5SM1004TMEM4LOAD26SM100_TMEM_LOAD_16dp128b8xESY_S18_NS4_17SM75_U32x4_LDSM_NENS4_14SM90_TMA_STOREES18_NS4_17SM90_U32x4_STSM_NENS4_39AutoVectorizingCopyWithAssumedAlignmentILi128EEEEEEvvEEEEvNT_6ParamsE:
	.zero		2944


//--------------------- SYMBOLS --------------------------

	.type		.nv.reservedSmem.offset0,@object
	.size		.nv.reservedSmem.offset0,0x4
	.type		.nv.reservedSmem.cap,@object
	.size		.nv.reservedSmem.cap,0x4
	.type		__assertfail,@function
